//
// Generated by NVIDIA NVVM Compiler
//
// Compiler Build ID: CL-36424714
// Cuda compilation tools, release 13.0, V13.0.88
// Based on NVVM 20.0.0
//

.version 9.0
.target sm_100
.address_size 64

	// .globl	mwdx_batch_f32

.visible .entry mwdx_batch_f32(
	.param .u64 .ptr .align 1 mwdx_batch_f32_param_0,
	.param .u64 .ptr .align 1 mwdx_batch_f32_param_1,
	.param .u32 mwdx_batch_f32_param_2,
	.param .u32 mwdx_batch_f32_param_3,
	.param .u32 mwdx_batch_f32_param_4,
	.param .u64 .ptr .align 1 mwdx_batch_f32_param_5
)
{
	.reg .pred 	%p<18>;
	.reg .b32 	%r<59>;
	.reg .b32 	%f<102>;
	.reg .b64 	%rd<33>;

	ld.param.u64 	%rd6, [mwdx_batch_f32_param_0];
	ld.param.u64 	%rd5, [mwdx_batch_f32_param_1];
	ld.param.u32 	%r37, [mwdx_batch_f32_param_2];
	ld.param.u32 	%r51, [mwdx_batch_f32_param_3];
	ld.param.u32 	%r39, [mwdx_batch_f32_param_4];
	ld.param.u64 	%rd7, [mwdx_batch_f32_param_5];
	cvta.to.global.u64 	%rd1, %rd7;
	cvta.to.global.u64 	%rd2, %rd6;
	mov.u32 	%r1, %ctaid.y;
	setp.ge.s32 	%p1, %r1, %r39;
	setp.lt.s32 	%p2, %r37, 1;
	or.pred  	%p3, %p2, %p1;
	@%p3 bra 	$L__BB0_19;
	cvta.to.global.u64 	%rd8, %rd5;
	mul.wide.u32 	%rd9, %r1, 4;
	add.s64 	%rd10, %rd8, %rd9;
	ld.global.nc.f32 	%f1, [%rd10];
	mov.f32 	%f13, 0f3F800000;
	sub.f32 	%f2, %f13, %f1;
	mul.lo.s32 	%r2, %r37, %r1;
	mov.u32 	%r3, %tid.x;
	setp.ge.u32 	%p4, %r3, %r37;
	@%p4 bra 	$L__BB0_4;
	mov.u32 	%r4, %ntid.x;
	mov.u32 	%r48, %r3;
$L__BB0_3:
	add.s32 	%r40, %r48, %r2;
	mul.wide.s32 	%rd11, %r40, 4;
	add.s64 	%rd12, %rd1, %rd11;
	mov.b32 	%r41, 2143289344;
	st.global.u32 	[%rd12], %r41;
	add.s32 	%r48, %r48, %r4;
	setp.lt.s32 	%p5, %r48, %r37;
	@%p5 bra 	$L__BB0_3;
$L__BB0_4:
	bar.sync 	0;
	setp.ne.s32 	%p6, %r3, 0;
	setp.ge.u32 	%p7, %r51, %r37;
	or.pred  	%p8, %p6, %p7;
	@%p8 bra 	$L__BB0_19;
	mul.wide.u32 	%rd13, %r51, 4;
	add.s64 	%rd14, %rd2, %rd13;
	ld.global.nc.f32 	%f99, [%rd14];
	add.s32 	%r7, %r2, %r51;
	mul.wide.u32 	%rd15, %r7, 4;
	add.s64 	%rd16, %rd1, %rd15;
	st.global.f32 	[%rd16], %f99;
	add.s32 	%r54, %r51, 1;
	setp.ge.u32 	%p9, %r54, %r37;
	@%p9 bra 	$L__BB0_19;
	not.b32 	%r42, %r51;
	add.s32 	%r9, %r37, %r42;
	sub.s32 	%r43, %r37, %r51;
	add.s32 	%r44, %r43, -2;
	and.b32  	%r10, %r9, 15;
	setp.lt.u32 	%p10, %r44, 15;
	@%p10 bra 	$L__BB0_10;
	and.b32  	%r45, %r9, -16;
	neg.s32 	%r50, %r45;
	add.s64 	%rd3, %rd2, 32;
	add.s64 	%rd4, %rd1, 32;
	add.s32 	%r49, %r7, 1;
$L__BB0_8:
	.pragma "nounroll";
	mul.wide.s32 	%rd17, %r54, 4;
	add.s64 	%rd18, %rd3, %rd17;
	mul.wide.s32 	%rd19, %r49, 4;
	add.s64 	%rd20, %rd4, %rd19;
	ld.global.nc.f32 	%f14, [%rd18+-32];
	mul.f32 	%f15, %f2, %f99;
	fma.rn.f32 	%f16, %f14, %f1, %f15;
	st.global.f32 	[%rd20+-32], %f16;
	ld.global.nc.f32 	%f17, [%rd18+-28];
	mul.f32 	%f18, %f2, %f16;
	fma.rn.f32 	%f19, %f17, %f1, %f18;
	st.global.f32 	[%rd20+-28], %f19;
	ld.global.nc.f32 	%f20, [%rd18+-24];
	mul.f32 	%f21, %f2, %f19;
	fma.rn.f32 	%f22, %f20, %f1, %f21;
	st.global.f32 	[%rd20+-24], %f22;
	ld.global.nc.f32 	%f23, [%rd18+-20];
	mul.f32 	%f24, %f2, %f22;
	fma.rn.f32 	%f25, %f23, %f1, %f24;
	st.global.f32 	[%rd20+-20], %f25;
	ld.global.nc.f32 	%f26, [%rd18+-16];
	mul.f32 	%f27, %f2, %f25;
	fma.rn.f32 	%f28, %f26, %f1, %f27;
	st.global.f32 	[%rd20+-16], %f28;
	ld.global.nc.f32 	%f29, [%rd18+-12];
	mul.f32 	%f30, %f2, %f28;
	fma.rn.f32 	%f31, %f29, %f1, %f30;
	st.global.f32 	[%rd20+-12], %f31;
	ld.global.nc.f32 	%f32, [%rd18+-8];
	mul.f32 	%f33, %f2, %f31;
	fma.rn.f32 	%f34, %f32, %f1, %f33;
	st.global.f32 	[%rd20+-8], %f34;
	ld.global.nc.f32 	%f35, [%rd18+-4];
	mul.f32 	%f36, %f2, %f34;
	fma.rn.f32 	%f37, %f35, %f1, %f36;
	st.global.f32 	[%rd20+-4], %f37;
	ld.global.nc.f32 	%f38, [%rd18];
	mul.f32 	%f39, %f2, %f37;
	fma.rn.f32 	%f40, %f38, %f1, %f39;
	st.global.f32 	[%rd20], %f40;
	ld.global.nc.f32 	%f41, [%rd18+4];
	mul.f32 	%f42, %f2, %f40;
	fma.rn.f32 	%f43, %f41, %f1, %f42;
	st.global.f32 	[%rd20+4], %f43;
	ld.global.nc.f32 	%f44, [%rd18+8];
	mul.f32 	%f45, %f2, %f43;
	fma.rn.f32 	%f46, %f44, %f1, %f45;
	st.global.f32 	[%rd20+8], %f46;
	ld.global.nc.f32 	%f47, [%rd18+12];
	mul.f32 	%f48, %f2, %f46;
	fma.rn.f32 	%f49, %f47, %f1, %f48;
	st.global.f32 	[%rd20+12], %f49;
	ld.global.nc.f32 	%f50, [%rd18+16];
	mul.f32 	%f51, %f2, %f49;
	fma.rn.f32 	%f52, %f50, %f1, %f51;
	st.global.f32 	[%rd20+16], %f52;
	ld.global.nc.f32 	%f53, [%rd18+20];
	mul.f32 	%f54, %f2, %f52;
	fma.rn.f32 	%f55, %f53, %f1, %f54;
	st.global.f32 	[%rd20+20], %f55;
	ld.global.nc.f32 	%f56, [%rd18+24];
	mul.f32 	%f57, %f2, %f55;
	fma.rn.f32 	%f58, %f56, %f1, %f57;
	st.global.f32 	[%rd20+24], %f58;
	ld.global.nc.f32 	%f59, [%rd18+28];
	mul.f32 	%f60, %f2, %f58;
	fma.rn.f32 	%f99, %f59, %f1, %f60;
	st.global.f32 	[%rd20+28], %f99;
	add.s32 	%r54, %r54, 16;
	add.s32 	%r51, %r51, 16;
	add.s32 	%r50, %r50, 16;
	add.s32 	%r49, %r49, 16;
	setp.ne.s32 	%p11, %r50, 0;
	@%p11 bra 	$L__BB0_8;
	add.s32 	%r54, %r51, 1;
$L__BB0_10:
	setp.eq.s32 	%p12, %r10, 0;
	@%p12 bra 	$L__BB0_19;
	and.b32  	%r23, %r9, 7;
	setp.lt.u32 	%p13, %r10, 8;
	@%p13 bra 	$L__BB0_13;
	mul.wide.s32 	%rd21, %r54, 4;
	add.s64 	%rd22, %rd2, %rd21;
	ld.global.nc.f32 	%f61, [%rd22];
	mul.f32 	%f62, %f2, %f99;
	fma.rn.f32 	%f63, %f61, %f1, %f62;
	add.s32 	%r46, %r54, %r2;
	mul.wide.s32 	%rd23, %r46, 4;
	add.s64 	%rd24, %rd1, %rd23;
	st.global.f32 	[%rd24], %f63;
	ld.global.nc.f32 	%f64, [%rd22+4];
	mul.f32 	%f65, %f2, %f63;
	fma.rn.f32 	%f66, %f64, %f1, %f65;
	st.global.f32 	[%rd24+4], %f66;
	ld.global.nc.f32 	%f67, [%rd22+8];
	mul.f32 	%f68, %f2, %f66;
	fma.rn.f32 	%f69, %f67, %f1, %f68;
	st.global.f32 	[%rd24+8], %f69;
	ld.global.nc.f32 	%f70, [%rd22+12];
	mul.f32 	%f71, %f2, %f69;
	fma.rn.f32 	%f72, %f70, %f1, %f71;
	st.global.f32 	[%rd24+12], %f72;
	ld.global.nc.f32 	%f73, [%rd22+16];
	mul.f32 	%f74, %f2, %f72;
	fma.rn.f32 	%f75, %f73, %f1, %f74;
	st.global.f32 	[%rd24+16], %f75;
	ld.global.nc.f32 	%f76, [%rd22+20];
	mul.f32 	%f77, %f2, %f75;
	fma.rn.f32 	%f78, %f76, %f1, %f77;
	st.global.f32 	[%rd24+20], %f78;
	ld.global.nc.f32 	%f79, [%rd22+24];
	mul.f32 	%f80, %f2, %f78;
	fma.rn.f32 	%f81, %f79, %f1, %f80;
	st.global.f32 	[%rd24+24], %f81;
	ld.global.nc.f32 	%f82, [%rd22+28];
	mul.f32 	%f83, %f2, %f81;
	fma.rn.f32 	%f99, %f82, %f1, %f83;
	st.global.f32 	[%rd24+28], %f99;
	add.s32 	%r54, %r54, 8;
$L__BB0_13:
	setp.eq.s32 	%p14, %r23, 0;
	@%p14 bra 	$L__BB0_19;
	and.b32  	%r26, %r9, 3;
	setp.lt.u32 	%p15, %r23, 4;
	@%p15 bra 	$L__BB0_16;
	mul.wide.s32 	%rd25, %r54, 4;
	add.s64 	%rd26, %rd2, %rd25;
	ld.global.nc.f32 	%f84, [%rd26];
	mul.f32 	%f85, %f2, %f99;
	fma.rn.f32 	%f86, %f84, %f1, %f85;
	add.s32 	%r47, %r54, %r2;
	mul.wide.s32 	%rd27, %r47, 4;
	add.s64 	%rd28, %rd1, %rd27;
	st.global.f32 	[%rd28], %f86;
	ld.global.nc.f32 	%f87, [%rd26+4];
	mul.f32 	%f88, %f2, %f86;
	fma.rn.f32 	%f89, %f87, %f1, %f88;
	st.global.f32 	[%rd28+4], %f89;
	ld.global.nc.f32 	%f90, [%rd26+8];
	mul.f32 	%f91, %f2, %f89;
	fma.rn.f32 	%f92, %f90, %f1, %f91;
	st.global.f32 	[%rd28+8], %f92;
	ld.global.nc.f32 	%f93, [%rd26+12];
	mul.f32 	%f94, %f2, %f92;
	fma.rn.f32 	%f99, %f93, %f1, %f94;
	st.global.f32 	[%rd28+12], %f99;
	add.s32 	%r54, %r54, 4;
$L__BB0_16:
	setp.eq.s32 	%p16, %r26, 0;
	@%p16 bra 	$L__BB0_19;
	add.s32 	%r57, %r54, %r2;
	neg.s32 	%r56, %r26;
$L__BB0_18:
	.pragma "nounroll";
	mul.wide.s32 	%rd29, %r57, 4;
	add.s64 	%rd30, %rd1, %rd29;
	mul.wide.s32 	%rd31, %r54, 4;
	add.s64 	%rd32, %rd2, %rd31;
	ld.global.nc.f32 	%f95, [%rd32];
	mul.f32 	%f96, %f2, %f99;
	fma.rn.f32 	%f99, %f95, %f1, %f96;
	st.global.f32 	[%rd30], %f99;
	add.s32 	%r54, %r54, 1;
	add.s32 	%r57, %r57, 1;
	add.s32 	%r56, %r56, 1;
	setp.ne.s32 	%p17, %r56, 0;
	@%p17 bra 	$L__BB0_18;
$L__BB0_19:
	ret;

}
	// .globl	mwdx_many_series_one_param_f32
.visible .entry mwdx_many_series_one_param_f32(
	.param .u64 .ptr .align 1 mwdx_many_series_one_param_f32_param_0,
	.param .u64 .ptr .align 1 mwdx_many_series_one_param_f32_param_1,
	.param .f32 mwdx_many_series_one_param_f32_param_2,
	.param .u32 mwdx_many_series_one_param_f32_param_3,
	.param .u32 mwdx_many_series_one_param_f32_param_4,
	.param .u64 .ptr .align 1 mwdx_many_series_one_param_f32_param_5
)
{
	.reg .pred 	%p<14>;
	.reg .b32 	%r<42>;
	.reg .b32 	%f<26>;
	.reg .b64 	%rd<27>;

	ld.param.u64 	%rd4, [mwdx_many_series_one_param_f32_param_0];
	ld.param.u64 	%rd3, [mwdx_many_series_one_param_f32_param_1];
	ld.param.f32 	%f8, [mwdx_many_series_one_param_f32_param_2];
	ld.param.u32 	%r26, [mwdx_many_series_one_param_f32_param_3];
	ld.param.u32 	%r27, [mwdx_many_series_one_param_f32_param_4];
	ld.param.u64 	%rd5, [mwdx_many_series_one_param_f32_param_5];
	cvta.to.global.u64 	%rd1, %rd5;
	cvta.to.global.u64 	%rd2, %rd4;
	mov.u32 	%r1, %ctaid.x;
	setp.ge.s32 	%p1, %r1, %r26;
	setp.lt.s32 	%p2, %r27, 1;
	or.pred  	%p3, %p1, %p2;
	@%p3 bra 	$L__BB1_13;
	cvta.to.global.u64 	%rd6, %rd3;
	mov.f32 	%f9, 0f3F800000;
	sub.f32 	%f1, %f9, %f8;
	mul.wide.u32 	%rd7, %r1, 4;
	add.s64 	%rd8, %rd6, %rd7;
	ld.global.nc.u32 	%r2, [%rd8];
	mov.u32 	%r3, %tid.x;
	setp.ge.u32 	%p4, %r3, %r27;
	@%p4 bra 	$L__BB1_4;
	mov.u32 	%r4, %ntid.x;
	mov.u32 	%r35, %r3;
$L__BB1_3:
	mad.lo.s32 	%r28, %r35, %r26, %r1;
	mul.wide.s32 	%rd9, %r28, 4;
	add.s64 	%rd10, %rd1, %rd9;
	mov.b32 	%r29, 2143289344;
	st.global.u32 	[%rd10], %r29;
	add.s32 	%r35, %r35, %r4;
	setp.lt.s32 	%p5, %r35, %r27;
	@%p5 bra 	$L__BB1_3;
$L__BB1_4:
	bar.sync 	0;
	setp.ne.s32 	%p6, %r3, 0;
	setp.ge.u32 	%p7, %r2, %r27;
	or.pred  	%p8, %p6, %p7;
	@%p8 bra 	$L__BB1_13;
	mad.lo.s32 	%r30, %r2, %r26, %r1;
	mul.wide.u32 	%rd11, %r30, 4;
	add.s64 	%rd12, %rd2, %rd11;
	ld.global.nc.f32 	%f23, [%rd12];
	add.s64 	%rd13, %rd1, %rd11;
	st.global.f32 	[%rd13], %f23;
	add.s32 	%r39, %r2, 1;
	setp.ge.u32 	%p9, %r39, %r27;
	@%p9 bra 	$L__BB1_13;
	not.b32 	%r31, %r2;
	add.s32 	%r32, %r27, %r31;
	and.b32  	%r8, %r32, 3;
	setp.eq.s32 	%p10, %r8, 0;
	@%p10 bra 	$L__BB1_10;
	neg.s32 	%r38, %r8;
	mad.lo.s32 	%r36, %r26, %r39, %r1;
	mov.u32 	%r37, %r2;
$L__BB1_8:
	.pragma "nounroll";
	mul.wide.s32 	%rd14, %r36, 4;
	add.s64 	%rd15, %rd2, %rd14;
	ld.global.nc.f32 	%f10, [%rd15];
	mul.f32 	%f11, %f1, %f23;
	fma.rn.f32 	%f23, %f10, %f8, %f11;
	add.s64 	%rd16, %rd1, %rd14;
	st.global.f32 	[%rd16], %f23;
	add.s32 	%r38, %r38, 1;
	setp.ne.s32 	%p11, %r38, 0;
	add.s32 	%r37, %r37, 1;
	add.s32 	%r36, %r36, %r26;
	@%p11 bra 	$L__BB1_8;
	add.s32 	%r39, %r37, 1;
$L__BB1_10:
	sub.s32 	%r33, %r27, %r2;
	add.s32 	%r34, %r33, -2;
	setp.lt.u32 	%p12, %r34, 3;
	@%p12 bra 	$L__BB1_13;
	sub.s32 	%r41, %r39, %r27;
	mad.lo.s32 	%r40, %r39, %r26, %r1;
	shl.b32 	%r21, %r26, 2;
	mul.wide.s32 	%rd20, %r26, 4;
$L__BB1_12:
	mul.wide.s32 	%rd17, %r40, 4;
	add.s64 	%rd18, %rd2, %rd17;
	ld.global.nc.f32 	%f12, [%rd18];
	mul.f32 	%f13, %f1, %f23;
	fma.rn.f32 	%f14, %f12, %f8, %f13;
	add.s64 	%rd19, %rd1, %rd17;
	st.global.f32 	[%rd19], %f14;
	add.s64 	%rd21, %rd18, %rd20;
	ld.global.nc.f32 	%f15, [%rd21];
	mul.f32 	%f16, %f1, %f14;
	fma.rn.f32 	%f17, %f15, %f8, %f16;
	add.s64 	%rd22, %rd19, %rd20;
	st.global.f32 	[%rd22], %f17;
	add.s64 	%rd23, %rd21, %rd20;
	ld.global.nc.f32 	%f18, [%rd23];
	mul.f32 	%f19, %f1, %f17;
	fma.rn.f32 	%f20, %f18, %f8, %f19;
	add.s64 	%rd24, %rd22, %rd20;
	st.global.f32 	[%rd24], %f20;
	add.s64 	%rd25, %rd23, %rd20;
	ld.global.nc.f32 	%f21, [%rd25];
	mul.f32 	%f22, %f1, %f20;
	fma.rn.f32 	%f23, %f21, %f8, %f22;
	add.s64 	%rd26, %rd24, %rd20;
	st.global.f32 	[%rd26], %f23;
	add.s32 	%r41, %r41, 4;
	add.s32 	%r40, %r40, %r21;
	setp.ne.s32 	%p13, %r41, 0;
	@%p13 bra 	$L__BB1_12;
$L__BB1_13:
	ret;

}
	// .globl	mwdx_many_series_one_param_tiled2d_f32_tx128_ty2
.visible .entry mwdx_many_series_one_param_tiled2d_f32_tx128_ty2(
	.param .u64 .ptr .align 1 mwdx_many_series_one_param_tiled2d_f32_tx128_ty2_param_0,
	.param .u64 .ptr .align 1 mwdx_many_series_one_param_tiled2d_f32_tx128_ty2_param_1,
	.param .f32 mwdx_many_series_one_param_tiled2d_f32_tx128_ty2_param_2,
	.param .u32 mwdx_many_series_one_param_tiled2d_f32_tx128_ty2_param_3,
	.param .u32 mwdx_many_series_one_param_tiled2d_f32_tx128_ty2_param_4,
	.param .u64 .ptr .align 1 mwdx_many_series_one_param_tiled2d_f32_tx128_ty2_param_5
)
{
	.reg .pred 	%p<20>;
	.reg .b32 	%r<126>;
	.reg .b32 	%f<26>;
	.reg .b64 	%rd<55>;

	ld.param.u64 	%rd4, [mwdx_many_series_one_param_tiled2d_f32_tx128_ty2_param_0];
	ld.param.u64 	%rd3, [mwdx_many_series_one_param_tiled2d_f32_tx128_ty2_param_1];
	ld.param.f32 	%f8, [mwdx_many_series_one_param_tiled2d_f32_tx128_ty2_param_2];
	ld.param.u32 	%r63, [mwdx_many_series_one_param_tiled2d_f32_tx128_ty2_param_3];
	ld.param.u32 	%r64, [mwdx_many_series_one_param_tiled2d_f32_tx128_ty2_param_4];
	ld.param.u64 	%rd5, [mwdx_many_series_one_param_tiled2d_f32_tx128_ty2_param_5];
	cvta.to.global.u64 	%rd1, %rd5;
	cvta.to.global.u64 	%rd2, %rd4;
	mov.u32 	%r65, %ctaid.y;
	shl.b32 	%r1, %r65, 1;
	mov.u32 	%r2, %tid.y;
	add.s32 	%r3, %r1, %r2;
	setp.ge.s32 	%p1, %r3, %r63;
	setp.lt.s32 	%p2, %r64, 1;
	or.pred  	%p3, %p1, %p2;
	@%p3 bra 	$L__BB2_22;
	cvta.to.global.u64 	%rd6, %rd3;
	mov.f32 	%f9, 0f3F800000;
	sub.f32 	%f1, %f9, %f8;
	mul.wide.u32 	%rd7, %r3, 4;
	add.s64 	%rd8, %rd6, %rd7;
	ld.global.nc.u32 	%r4, [%rd8];
	mov.u32 	%r5, %tid.x;
	setp.ge.u32 	%p4, %r5, %r64;
	@%p4 bra 	$L__BB2_13;
	not.b32 	%r66, %r5;
	add.s32 	%r6, %r64, %r66;
	shr.u32 	%r67, %r6, 7;
	add.s32 	%r7, %r67, 1;
	and.b32  	%r8, %r7, 7;
	setp.lt.u32 	%p5, %r6, 896;
	mov.u32 	%r117, %r5;
	@%p5 bra 	$L__BB2_5;
	add.s32 	%r68, %r5, 512;
	mad.lo.s32 	%r69, %r63, %r68, %r2;
	add.s32 	%r115, %r69, %r1;
	shl.b32 	%r10, %r63, 10;
	add.s32 	%r70, %r5, 640;
	mad.lo.s32 	%r71, %r63, %r70, %r2;
	add.s32 	%r114, %r71, %r1;
	add.s32 	%r72, %r5, 768;
	mad.lo.s32 	%r73, %r63, %r72, %r2;
	add.s32 	%r113, %r73, %r1;
	add.s32 	%r74, %r5, 896;
	mad.lo.s32 	%r75, %r63, %r74, %r2;
	add.s32 	%r112, %r75, %r1;
	add.s32 	%r76, %r5, 256;
	mad.lo.s32 	%r77, %r63, %r76, %r2;
	add.s32 	%r111, %r77, %r1;
	add.s32 	%r78, %r5, 384;
	mad.lo.s32 	%r79, %r63, %r78, %r2;
	add.s32 	%r110, %r79, %r1;
	add.s32 	%r80, %r5, 128;
	mad.lo.s32 	%r81, %r63, %r80, %r2;
	add.s32 	%r109, %r81, %r1;
	mad.lo.s32 	%r82, %r5, %r63, %r2;
	add.s32 	%r108, %r82, %r1;
	and.b32  	%r83, %r7, 67108856;
	neg.s32 	%r107, %r83;
	mov.u32 	%r117, %r5;
$L__BB2_4:
	.pragma "nounroll";
	mul.wide.s32 	%rd9, %r108, 4;
	add.s64 	%rd10, %rd1, %rd9;
	mov.b32 	%r84, 2143289344;
	st.global.u32 	[%rd10], %r84;
	mul.wide.s32 	%rd11, %r109, 4;
	add.s64 	%rd12, %rd1, %rd11;
	st.global.u32 	[%rd12], %r84;
	mul.wide.s32 	%rd13, %r111, 4;
	add.s64 	%rd14, %rd1, %rd13;
	st.global.u32 	[%rd14], %r84;
	mul.wide.s32 	%rd15, %r110, 4;
	add.s64 	%rd16, %rd1, %rd15;
	st.global.u32 	[%rd16], %r84;
	mul.wide.s32 	%rd17, %r115, 4;
	add.s64 	%rd18, %rd1, %rd17;
	st.global.u32 	[%rd18], %r84;
	mul.wide.s32 	%rd19, %r114, 4;
	add.s64 	%rd20, %rd1, %rd19;
	st.global.u32 	[%rd20], %r84;
	mul.wide.s32 	%rd21, %r113, 4;
	add.s64 	%rd22, %rd1, %rd21;
	st.global.u32 	[%rd22], %r84;
	mul.wide.s32 	%rd23, %r112, 4;
	add.s64 	%rd24, %rd1, %rd23;
	st.global.u32 	[%rd24], %r84;
	add.s32 	%r117, %r117, 1024;
	add.s32 	%r115, %r115, %r10;
	add.s32 	%r114, %r114, %r10;
	add.s32 	%r113, %r113, %r10;
	add.s32 	%r112, %r112, %r10;
	add.s32 	%r111, %r111, %r10;
	add.s32 	%r110, %r110, %r10;
	add.s32 	%r109, %r109, %r10;
	add.s32 	%r108, %r108, %r10;
	add.s32 	%r107, %r107, 8;
	setp.ne.s32 	%p6, %r107, 0;
	@%p6 bra 	$L__BB2_4;
$L__BB2_5:
	setp.eq.s32 	%p7, %r8, 0;
	@%p7 bra 	$L__BB2_13;
	setp.lt.u32 	%p8, %r8, 4;
	@%p8 bra 	$L__BB2_8;
	mad.lo.s32 	%r85, %r117, %r63, %r3;
	mul.wide.s32 	%rd25, %r85, 4;
	add.s64 	%rd26, %rd1, %rd25;
	mov.b32 	%r86, 2143289344;
	st.global.u32 	[%rd26], %r86;
	shl.b32 	%r87, %r63, 7;
	add.s32 	%r88, %r85, %r87;
	mul.wide.s32 	%rd27, %r88, 4;
	add.s64 	%rd28, %rd1, %rd27;
	st.global.u32 	[%rd28], %r86;
	shl.b32 	%r89, %r63, 8;
	add.s32 	%r90, %r85, %r89;
	mul.wide.s32 	%rd29, %r90, 4;
	add.s64 	%rd30, %rd1, %rd29;
	st.global.u32 	[%rd30], %r86;
	add.s32 	%r91, %r90, %r87;
	mul.wide.s32 	%rd31, %r91, 4;
	add.s64 	%rd32, %rd1, %rd31;
	st.global.u32 	[%rd32], %r86;
	add.s32 	%r117, %r117, 512;
$L__BB2_8:
	and.b32  	%r92, %r7, 3;
	setp.eq.s32 	%p9, %r92, 0;
	@%p9 bra 	$L__BB2_13;
	setp.eq.s32 	%p10, %r92, 1;
	@%p10 bra 	$L__BB2_11;
	mad.lo.s32 	%r93, %r117, %r63, %r3;
	mul.wide.s32 	%rd33, %r93, 4;
	add.s64 	%rd34, %rd1, %rd33;
	mov.b32 	%r94, 2143289344;
	st.global.u32 	[%rd34], %r94;
	shl.b32 	%r95, %r63, 7;
	add.s32 	%r96, %r93, %r95;
	mul.wide.s32 	%rd35, %r96, 4;
	add.s64 	%rd36, %rd1, %rd35;
	st.global.u32 	[%rd36], %r94;
	add.s32 	%r117, %r117, 256;
$L__BB2_11:
	and.b32  	%r97, %r6, 128;
	setp.ne.s32 	%p11, %r97, 0;
	@%p11 bra 	$L__BB2_13;
	mad.lo.s32 	%r98, %r117, %r63, %r3;
	mul.wide.s32 	%rd37, %r98, 4;
	add.s64 	%rd38, %rd1, %rd37;
	mov.b32 	%r99, 2143289344;
	st.global.u32 	[%rd38], %r99;
$L__BB2_13:
	bar.sync 	0;
	setp.ne.s32 	%p12, %r5, 0;
	setp.ge.u32 	%p13, %r4, %r64;
	or.pred  	%p14, %p12, %p13;
	@%p14 bra 	$L__BB2_22;
	mad.lo.s32 	%r100, %r4, %r63, %r3;
	mul.wide.u32 	%rd39, %r100, 4;
	add.s64 	%rd40, %rd2, %rd39;
	ld.global.nc.f32 	%f23, [%rd40];
	add.s64 	%rd41, %rd1, %rd39;
	st.global.f32 	[%rd41], %f23;
	add.s32 	%r123, %r4, 1;
	setp.ge.u32 	%p15, %r123, %r64;
	@%p15 bra 	$L__BB2_22;
	not.b32 	%r101, %r4;
	add.s32 	%r102, %r64, %r101;
	and.b32  	%r45, %r102, 3;
	setp.eq.s32 	%p16, %r45, 0;
	@%p16 bra 	$L__BB2_19;
	neg.s32 	%r122, %r45;
	mad.lo.s32 	%r103, %r63, %r123, %r2;
	add.s32 	%r120, %r103, %r1;
	mov.u32 	%r121, %r4;
$L__BB2_17:
	.pragma "nounroll";
	mul.wide.s32 	%rd42, %r120, 4;
	add.s64 	%rd43, %rd2, %rd42;
	ld.global.nc.f32 	%f10, [%rd43];
	mul.f32 	%f11, %f1, %f23;
	fma.rn.f32 	%f23, %f10, %f8, %f11;
	add.s64 	%rd44, %rd1, %rd42;
	st.global.f32 	[%rd44], %f23;
	add.s32 	%r122, %r122, 1;
	setp.ne.s32 	%p17, %r122, 0;
	add.s32 	%r121, %r121, 1;
	add.s32 	%r120, %r120, %r63;
	@%p17 bra 	$L__BB2_17;
	add.s32 	%r123, %r121, 1;
$L__BB2_19:
	sub.s32 	%r104, %r64, %r4;
	add.s32 	%r105, %r104, -2;
	setp.lt.u32 	%p18, %r105, 3;
	@%p18 bra 	$L__BB2_22;
	sub.s32 	%r125, %r123, %r64;
	mad.lo.s32 	%r106, %r123, %r63, %r2;
	add.s32 	%r124, %r106, %r1;
	shl.b32 	%r58, %r63, 2;
	mul.wide.s32 	%rd48, %r63, 4;
$L__BB2_21:
	mul.wide.s32 	%rd45, %r124, 4;
	add.s64 	%rd46, %rd2, %rd45;
	ld.global.nc.f32 	%f12, [%rd46];
	mul.f32 	%f13, %f1, %f23;
	fma.rn.f32 	%f14, %f12, %f8, %f13;
	add.s64 	%rd47, %rd1, %rd45;
	st.global.f32 	[%rd47], %f14;
	add.s64 	%rd49, %rd46, %rd48;
	ld.global.nc.f32 	%f15, [%rd49];
	mul.f32 	%f16, %f1, %f14;
	fma.rn.f32 	%f17, %f15, %f8, %f16;
	add.s64 	%rd50, %rd47, %rd48;
	st.global.f32 	[%rd50], %f17;
	add.s64 	%rd51, %rd49, %rd48;
	ld.global.nc.f32 	%f18, [%rd51];
	mul.f32 	%f19, %f1, %f17;
	fma.rn.f32 	%f20, %f18, %f8, %f19;
	add.s64 	%rd52, %rd50, %rd48;
	st.global.f32 	[%rd52], %f20;
	add.s64 	%rd53, %rd51, %rd48;
	ld.global.nc.f32 	%f21, [%rd53];
	mul.f32 	%f22, %f1, %f20;
	fma.rn.f32 	%f23, %f21, %f8, %f22;
	add.s64 	%rd54, %rd52, %rd48;
	st.global.f32 	[%rd54], %f23;
	add.s32 	%r125, %r125, 4;
	add.s32 	%r124, %r124, %r58;
	setp.ne.s32 	%p19, %r125, 0;
	@%p19 bra 	$L__BB2_21;
$L__BB2_22:
	ret;

}
	// .globl	mwdx_many_series_one_param_tiled2d_f32_tx128_ty4
.visible .entry mwdx_many_series_one_param_tiled2d_f32_tx128_ty4(
	.param .u64 .ptr .align 1 mwdx_many_series_one_param_tiled2d_f32_tx128_ty4_param_0,
	.param .u64 .ptr .align 1 mwdx_many_series_one_param_tiled2d_f32_tx128_ty4_param_1,
	.param .f32 mwdx_many_series_one_param_tiled2d_f32_tx128_ty4_param_2,
	.param .u32 mwdx_many_series_one_param_tiled2d_f32_tx128_ty4_param_3,
	.param .u32 mwdx_many_series_one_param_tiled2d_f32_tx128_ty4_param_4,
	.param .u64 .ptr .align 1 mwdx_many_series_one_param_tiled2d_f32_tx128_ty4_param_5
)
{
	.reg .pred 	%p<20>;
	.reg .b32 	%r<126>;
	.reg .b32 	%f<26>;
	.reg .b64 	%rd<55>;

	ld.param.u64 	%rd4, [mwdx_many_series_one_param_tiled2d_f32_tx128_ty4_param_0];
	ld.param.u64 	%rd3, [mwdx_many_series_one_param_tiled2d_f32_tx128_ty4_param_1];
	ld.param.f32 	%f8, [mwdx_many_series_one_param_tiled2d_f32_tx128_ty4_param_2];
	ld.param.u32 	%r63, [mwdx_many_series_one_param_tiled2d_f32_tx128_ty4_param_3];
	ld.param.u32 	%r64, [mwdx_many_series_one_param_tiled2d_f32_tx128_ty4_param_4];
	ld.param.u64 	%rd5, [mwdx_many_series_one_param_tiled2d_f32_tx128_ty4_param_5];
	cvta.to.global.u64 	%rd1, %rd5;
	cvta.to.global.u64 	%rd2, %rd4;
	mov.u32 	%r65, %ctaid.y;
	shl.b32 	%r1, %r65, 2;
	mov.u32 	%r2, %tid.y;
	add.s32 	%r3, %r1, %r2;
	setp.ge.s32 	%p1, %r3, %r63;
	setp.lt.s32 	%p2, %r64, 1;
	or.pred  	%p3, %p1, %p2;
	@%p3 bra 	$L__BB3_22;
	cvta.to.global.u64 	%rd6, %rd3;
	mov.f32 	%f9, 0f3F800000;
	sub.f32 	%f1, %f9, %f8;
	mul.wide.u32 	%rd7, %r3, 4;
	add.s64 	%rd8, %rd6, %rd7;
	ld.global.nc.u32 	%r4, [%rd8];
	mov.u32 	%r5, %tid.x;
	setp.ge.u32 	%p4, %r5, %r64;
	@%p4 bra 	$L__BB3_13;
	not.b32 	%r66, %r5;
	add.s32 	%r6, %r64, %r66;
	shr.u32 	%r67, %r6, 7;
	add.s32 	%r7, %r67, 1;
	and.b32  	%r8, %r7, 7;
	setp.lt.u32 	%p5, %r6, 896;
	mov.u32 	%r117, %r5;
	@%p5 bra 	$L__BB3_5;
	add.s32 	%r68, %r5, 512;
	mad.lo.s32 	%r69, %r63, %r68, %r2;
	add.s32 	%r115, %r69, %r1;
	shl.b32 	%r10, %r63, 10;
	add.s32 	%r70, %r5, 640;
	mad.lo.s32 	%r71, %r63, %r70, %r2;
	add.s32 	%r114, %r71, %r1;
	add.s32 	%r72, %r5, 768;
	mad.lo.s32 	%r73, %r63, %r72, %r2;
	add.s32 	%r113, %r73, %r1;
	add.s32 	%r74, %r5, 896;
	mad.lo.s32 	%r75, %r63, %r74, %r2;
	add.s32 	%r112, %r75, %r1;
	add.s32 	%r76, %r5, 256;
	mad.lo.s32 	%r77, %r63, %r76, %r2;
	add.s32 	%r111, %r77, %r1;
	add.s32 	%r78, %r5, 384;
	mad.lo.s32 	%r79, %r63, %r78, %r2;
	add.s32 	%r110, %r79, %r1;
	add.s32 	%r80, %r5, 128;
	mad.lo.s32 	%r81, %r63, %r80, %r2;
	add.s32 	%r109, %r81, %r1;
	mad.lo.s32 	%r82, %r5, %r63, %r2;
	add.s32 	%r108, %r82, %r1;
	and.b32  	%r83, %r7, 67108856;
	neg.s32 	%r107, %r83;
	mov.u32 	%r117, %r5;
$L__BB3_4:
	.pragma "nounroll";
	mul.wide.s32 	%rd9, %r108, 4;
	add.s64 	%rd10, %rd1, %rd9;
	mov.b32 	%r84, 2143289344;
	st.global.u32 	[%rd10], %r84;
	mul.wide.s32 	%rd11, %r109, 4;
	add.s64 	%rd12, %rd1, %rd11;
	st.global.u32 	[%rd12], %r84;
	mul.wide.s32 	%rd13, %r111, 4;
	add.s64 	%rd14, %rd1, %rd13;
	st.global.u32 	[%rd14], %r84;
	mul.wide.s32 	%rd15, %r110, 4;
	add.s64 	%rd16, %rd1, %rd15;
	st.global.u32 	[%rd16], %r84;
	mul.wide.s32 	%rd17, %r115, 4;
	add.s64 	%rd18, %rd1, %rd17;
	st.global.u32 	[%rd18], %r84;
	mul.wide.s32 	%rd19, %r114, 4;
	add.s64 	%rd20, %rd1, %rd19;
	st.global.u32 	[%rd20], %r84;
	mul.wide.s32 	%rd21, %r113, 4;
	add.s64 	%rd22, %rd1, %rd21;
	st.global.u32 	[%rd22], %r84;
	mul.wide.s32 	%rd23, %r112, 4;
	add.s64 	%rd24, %rd1, %rd23;
	st.global.u32 	[%rd24], %r84;
	add.s32 	%r117, %r117, 1024;
	add.s32 	%r115, %r115, %r10;
	add.s32 	%r114, %r114, %r10;
	add.s32 	%r113, %r113, %r10;
	add.s32 	%r112, %r112, %r10;
	add.s32 	%r111, %r111, %r10;
	add.s32 	%r110, %r110, %r10;
	add.s32 	%r109, %r109, %r10;
	add.s32 	%r108, %r108, %r10;
	add.s32 	%r107, %r107, 8;
	setp.ne.s32 	%p6, %r107, 0;
	@%p6 bra 	$L__BB3_4;
$L__BB3_5:
	setp.eq.s32 	%p7, %r8, 0;
	@%p7 bra 	$L__BB3_13;
	setp.lt.u32 	%p8, %r8, 4;
	@%p8 bra 	$L__BB3_8;
	mad.lo.s32 	%r85, %r117, %r63, %r3;
	mul.wide.s32 	%rd25, %r85, 4;
	add.s64 	%rd26, %rd1, %rd25;
	mov.b32 	%r86, 2143289344;
	st.global.u32 	[%rd26], %r86;
	shl.b32 	%r87, %r63, 7;
	add.s32 	%r88, %r85, %r87;
	mul.wide.s32 	%rd27, %r88, 4;
	add.s64 	%rd28, %rd1, %rd27;
	st.global.u32 	[%rd28], %r86;
	shl.b32 	%r89, %r63, 8;
	add.s32 	%r90, %r85, %r89;
	mul.wide.s32 	%rd29, %r90, 4;
	add.s64 	%rd30, %rd1, %rd29;
	st.global.u32 	[%rd30], %r86;
	add.s32 	%r91, %r90, %r87;
	mul.wide.s32 	%rd31, %r91, 4;
	add.s64 	%rd32, %rd1, %rd31;
	st.global.u32 	[%rd32], %r86;
	add.s32 	%r117, %r117, 512;
$L__BB3_8:
	and.b32  	%r92, %r7, 3;
	setp.eq.s32 	%p9, %r92, 0;
	@%p9 bra 	$L__BB3_13;
	setp.eq.s32 	%p10, %r92, 1;
	@%p10 bra 	$L__BB3_11;
	mad.lo.s32 	%r93, %r117, %r63, %r3;
	mul.wide.s32 	%rd33, %r93, 4;
	add.s64 	%rd34, %rd1, %rd33;
	mov.b32 	%r94, 2143289344;
	st.global.u32 	[%rd34], %r94;
	shl.b32 	%r95, %r63, 7;
	add.s32 	%r96, %r93, %r95;
	mul.wide.s32 	%rd35, %r96, 4;
	add.s64 	%rd36, %rd1, %rd35;
	st.global.u32 	[%rd36], %r94;
	add.s32 	%r117, %r117, 256;
$L__BB3_11:
	and.b32  	%r97, %r6, 128;
	setp.ne.s32 	%p11, %r97, 0;
	@%p11 bra 	$L__BB3_13;
	mad.lo.s32 	%r98, %r117, %r63, %r3;
	mul.wide.s32 	%rd37, %r98, 4;
	add.s64 	%rd38, %rd1, %rd37;
	mov.b32 	%r99, 2143289344;
	st.global.u32 	[%rd38], %r99;
$L__BB3_13:
	bar.sync 	0;
	setp.ne.s32 	%p12, %r5, 0;
	setp.ge.u32 	%p13, %r4, %r64;
	or.pred  	%p14, %p12, %p13;
	@%p14 bra 	$L__BB3_22;
	mad.lo.s32 	%r100, %r4, %r63, %r3;
	mul.wide.u32 	%rd39, %r100, 4;
	add.s64 	%rd40, %rd2, %rd39;
	ld.global.nc.f32 	%f23, [%rd40];
	add.s64 	%rd41, %rd1, %rd39;
	st.global.f32 	[%rd41], %f23;
	add.s32 	%r123, %r4, 1;
	setp.ge.u32 	%p15, %r123, %r64;
	@%p15 bra 	$L__BB3_22;
	not.b32 	%r101, %r4;
	add.s32 	%r102, %r64, %r101;
	and.b32  	%r45, %r102, 3;
	setp.eq.s32 	%p16, %r45, 0;
	@%p16 bra 	$L__BB3_19;
	neg.s32 	%r122, %r45;
	mad.lo.s32 	%r103, %r63, %r123, %r2;
	add.s32 	%r120, %r103, %r1;
	mov.u32 	%r121, %r4;
$L__BB3_17:
	.pragma "nounroll";
	mul.wide.s32 	%rd42, %r120, 4;
	add.s64 	%rd43, %rd2, %rd42;
	ld.global.nc.f32 	%f10, [%rd43];
	mul.f32 	%f11, %f1, %f23;
	fma.rn.f32 	%f23, %f10, %f8, %f11;
	add.s64 	%rd44, %rd1, %rd42;
	st.global.f32 	[%rd44], %f23;
	add.s32 	%r122, %r122, 1;
	setp.ne.s32 	%p17, %r122, 0;
	add.s32 	%r121, %r121, 1;
	add.s32 	%r120, %r120, %r63;
	@%p17 bra 	$L__BB3_17;
	add.s32 	%r123, %r121, 1;
$L__BB3_19:
	sub.s32 	%r104, %r64, %r4;
	add.s32 	%r105, %r104, -2;
	setp.lt.u32 	%p18, %r105, 3;
	@%p18 bra 	$L__BB3_22;
	sub.s32 	%r125, %r123, %r64;
	mad.lo.s32 	%r106, %r123, %r63, %r2;
	add.s32 	%r124, %r106, %r1;
	shl.b32 	%r58, %r63, 2;
	mul.wide.s32 	%rd48, %r63, 4;
$L__BB3_21:
	mul.wide.s32 	%rd45, %r124, 4;
	add.s64 	%rd46, %rd2, %rd45;
	ld.global.nc.f32 	%f12, [%rd46];
	mul.f32 	%f13, %f1, %f23;
	fma.rn.f32 	%f14, %f12, %f8, %f13;
	add.s64 	%rd47, %rd1, %rd45;
	st.global.f32 	[%rd47], %f14;
	add.s64 	%rd49, %rd46, %rd48;
	ld.global.nc.f32 	%f15, [%rd49];
	mul.f32 	%f16, %f1, %f14;
	fma.rn.f32 	%f17, %f15, %f8, %f16;
	add.s64 	%rd50, %rd47, %rd48;
	st.global.f32 	[%rd50], %f17;
	add.s64 	%rd51, %rd49, %rd48;
	ld.global.nc.f32 	%f18, [%rd51];
	mul.f32 	%f19, %f1, %f17;
	fma.rn.f32 	%f20, %f18, %f8, %f19;
	add.s64 	%rd52, %rd50, %rd48;
	st.global.f32 	[%rd52], %f20;
	add.s64 	%rd53, %rd51, %rd48;
	ld.global.nc.f32 	%f21, [%rd53];
	mul.f32 	%f22, %f1, %f20;
	fma.rn.f32 	%f23, %f21, %f8, %f22;
	add.s64 	%rd54, %rd52, %rd48;
	st.global.f32 	[%rd54], %f23;
	add.s32 	%r125, %r125, 4;
	add.s32 	%r124, %r124, %r58;
	setp.ne.s32 	%p19, %r125, 0;
	@%p19 bra 	$L__BB3_21;
$L__BB3_22:
	ret;

}


// ===== COMPILED SASS (sm_100) =====

	.target	sm_100

	.elftype	@"ET_EXEC"


//--------------------- .note.nv.tkinfo           --------------------------
	.section	.note.nv.tkinfo,"",@"SHT_NOTE"
	.sectionflags	@"SHF_NOTE_NV_TKINFO"
	.tkinfo
        /*0018*/ 	.word	0x00000002
        /*0030*/ 	.string	""
        /*0030*/ 	.string	"ptxas"
        /*0030*/ 	.string	"Cuda compilation tools, release 13.0, V13.0.88"
        /*0030*/ 	.string	"Build cuda_13.0.r13.0/compiler.36424714_0"
        /*0030*/ 	.string	"-arch sm_100 -m 64 "



//--------------------- .note.nv.cuinfo           --------------------------
	.section	.note.nv.cuinfo,"",@"SHT_NOTE"
	.sectionflags	@"SHF_NOTE_NV_CUINFO"
        /*0018*/ 	.short	0x0002
        /*001a*/ 	.short	0x0064
        /*001c*/ 	.short	0x0082
	.zero		2


//--------------------- .nv.info                  --------------------------
	.section	.nv.info,"",@"SHT_CUDA_INFO"
	.align	4


	//----- nvinfo : EIATTR_REGCOUNT
	.align		4
        /*0000*/ 	.byte	0x04, 0x2f
        /*0002*/ 	.short	(.L_1 - .L_0)
	.align		4
.L_0:
        /*0004*/ 	.word	index@(mwdx_batch_f32)
        /*0008*/ 	.word	0x00000020


	//----- nvinfo : EIATTR_FRAME_SIZE
	.align		4
.L_1:
        /*000c*/ 	.byte	0x04, 0x11
        /*000e*/ 	.short	(.L_3 - .L_2)
	.align		4
.L_2:
        /*0010*/ 	.word	index@(mwdx_batch_f32)
        /*0014*/ 	.word	0x00000000


	//----- nvinfo : EIATTR_REGCOUNT
	.align		4
.L_3:
        /*0018*/ 	.byte	0x04, 0x2f
        /*001a*/ 	.short	(.L_5 - .L_4)
	.align		4
.L_4:
        /*001c*/ 	.word	index@(mwdx_many_series_one_param_f32)
        /*0020*/ 	.word	0x00000020


	//----- nvinfo : EIATTR_FRAME_SIZE
	.align		4
.L_5:
        /*0024*/ 	.byte	0x04, 0x11
        /*0026*/ 	.short	(.L_7 - .L_6)
	.align		4
.L_6:
        /*0028*/ 	.word	index@(mwdx_many_series_one_param_f32)
        /*002c*/ 	.word	0x00000000


	//----- nvinfo : EIATTR_REGCOUNT
	.align		4
.L_7:
        /*0030*/ 	.byte	0x04, 0x2f
        /*0032*/ 	.short	(.L_9 - .L_8)
	.align		4
.L_8:
        /*0034*/ 	.word	index@(mwdx_many_series_one_param_tiled2d_f32_tx128_ty2)
        /*0038*/ 	.word	0x00000020


	//----- nvinfo : EIATTR_FRAME_SIZE
	.align		4
.L_9:
        /*003c*/ 	.byte	0x04, 0x11
        /*003e*/ 	.short	(.L_11 - .L_10)
	.align		4
.L_10:
        /*0040*/ 	.word	index@(mwdx_many_series_one_param_tiled2d_f32_tx128_ty2)
        /*0044*/ 	.word	0x00000000


	//----- nvinfo : EIATTR_REGCOUNT
	.align		4
.L_11:
        /*0048*/ 	.byte	0x04, 0x2f
        /*004a*/ 	.short	(.L_13 - .L_12)
	.align		4
.L_12:
        /*004c*/ 	.word	index@(mwdx_many_series_one_param_tiled2d_f32_tx128_ty4)
        /*0050*/ 	.word	0x00000020


	//----- nvinfo : EIATTR_FRAME_SIZE
	.align		4
.L_13:
        /*0054*/ 	.byte	0x04, 0x11
        /*0056*/ 	.short	(.L_15 - .L_14)
	.align		4
.L_14:
        /*0058*/ 	.word	index@(mwdx_many_series_one_param_tiled2d_f32_tx128_ty4)
        /*005c*/ 	.word	0x00000000


	//----- nvinfo : EIATTR_MIN_STACK_SIZE
	.align		4
.L_15:
        /*0060*/ 	.byte	0x04, 0x12
        /*0062*/ 	.short	(.L_17 - .L_16)
	.align		4
.L_16:
        /*0064*/ 	.word	index@(mwdx_many_series_one_param_tiled2d_f32_tx128_ty4)
        /*0068*/ 	.word	0x00000000


	//----- nvinfo : EIATTR_MIN_STACK_SIZE
	.align		4
.L_17:
        /*006c*/ 	.byte	0x04, 0x12
        /*006e*/ 	.short	(.L_19 - .L_18)
	.align		4
.L_18:
        /*0070*/ 	.word	index@(mwdx_many_series_one_param_tiled2d_f32_tx128_ty2)
        /*0074*/ 	.word	0x00000000


	//----- nvinfo : EIATTR_MIN_STACK_SIZE
	.align		4
.L_19:
        /*0078*/ 	.byte	0x04, 0x12
        /*007a*/ 	.short	(.L_21 - .L_20)
	.align		4
.L_20:
        /*007c*/ 	.word	index@(mwdx_many_series_one_param_f32)
        /*0080*/ 	.word	0x00000000


	//----- nvinfo : EIATTR_MIN_STACK_SIZE
	.align		4
.L_21:
        /*0084*/ 	.byte	0x04, 0x12
        /*0086*/ 	.short	(.L_23 - .L_22)
	.align		4
.L_22:
        /*0088*/ 	.word	index@(mwdx_batch_f32)
        /*008c*/ 	.word	0x00000000
.L_23:


//--------------------- .nv.compat                --------------------------
	.section	.nv.compat,"",@"SHT_CUDA_COMPAT_INFO"
	.align	4
        /*0000*/ 	.byte	0x02, 0x09, 0x00, 0x00, 0x02, 0x02, 0x01, 0x00, 0x02, 0x05, 0x05, 0x00, 0x03, 0x07, 0x01, 0x01
        /*0010*/ 	.byte	0x02, 0x03, 0x00, 0x00, 0x02, 0x06, 0x01, 0x00, 0x04, 0x0b, 0x08, 0x00, 0x09, 0x00, 0x00, 0x00
        /*0020*/ 	.byte	0x00, 0x00, 0x00, 0x00


//--------------------- .nv.info.mwdx_many_series_one_param_tiled2d_f32_tx128_ty4 --------------------------
	.section	.nv.info.mwdx_many_series_one_param_tiled2d_f32_tx128_ty4,"",@"SHT_CUDA_INFO"
	.sectionflags	@""
	.align	4


	//----- nvinfo : EIATTR_CUDA_API_VERSION
	.align		4
        /*0000*/ 	.byte	0x04, 0x37
        /*0002*/ 	.short	(.L_25 - .L_24)
.L_24:
        /*0004*/ 	.word	0x00000082


	//----- nvinfo : EIATTR_KPARAM_INFO
	.align		4
.L_25:
        /*0008*/ 	.byte	0x04, 0x17
        /*000a*/ 	.short	(.L_27 - .L_26)
.L_26:
        /*000c*/ 	.word	0x00000000
        /*0010*/ 	.short	0x0005
        /*0012*/ 	.short	0x0020
        /*0014*/ 	.byte	0x00, 0xf5, 0x21, 0x00


	//----- nvinfo : EIATTR_KPARAM_INFO
	.align		4
.L_27:
        /*0018*/ 	.byte	0x04, 0x17
        /*001a*/ 	.short	(.L_29 - .L_28)
.L_28:
        /*001c*/ 	.word	0x00000000
        /*0020*/ 	.short	0x0004
        /*0022*/ 	.short	0x0018
        /*0024*/ 	.byte	0x00, 0xf0, 0x11, 0x00


	//----- nvinfo : EIATTR_KPARAM_INFO
	.align		4
.L_29:
        /*0028*/ 	.byte	0x04, 0x17
        /*002a*/ 	.short	(.L_31 - .L_30)
.L_30:
        /*002c*/ 	.word	0x00000000
        /*0030*/ 	.short	0x0003
        /*0032*/ 	.short	0x0014
        /*0034*/ 	.byte	0x00, 0xf0, 0x11, 0x00


	//----- nvinfo : EIATTR_KPARAM_INFO
	.align		4
.L_31:
        /*0038*/ 	.byte	0x04, 0x17
        /*003a*/ 	.short	(.L_33 - .L_32)
.L_32:
        /*003c*/ 	.word	0x00000000
        /*0040*/ 	.short	0x0002
        /*0042*/ 	.short	0x0010
        /*0044*/ 	.byte	0x00, 0xf0, 0x11, 0x00


	//----- nvinfo : EIATTR_KPARAM_INFO
	.align		4
.L_33:
        /*0048*/ 	.byte	0x04, 0x17
        /*004a*/ 	.short	(.L_35 - .L_34)
.L_34:
        /*004c*/ 	.word	0x00000000
        /*0050*/ 	.short	0x0001
        /*0052*/ 	.short	0x0008
        /*0054*/ 	.byte	0x00, 0xf5, 0x21, 0x00


	//----- nvinfo : EIATTR_KPARAM_INFO
	.align		4
.L_35:
        /*0058*/ 	.byte	0x04, 0x17
        /*005a*/ 	.short	(.L_37 - .L_36)
.L_36:
        /*005c*/ 	.word	0x00000000
        /*0060*/ 	.short	0x0000
        /*0062*/ 	.short	0x0000
        /*0064*/ 	.byte	0x00, 0xf5, 0x21, 0x00


	//----- nvinfo : EIATTR_SPARSE_MMA_MASK
	.align		4
.L_37:
        /*0068*/ 	.byte	0x03, 0x50
        /*006a*/ 	.short	0x0000


	//----- nvinfo : EIATTR_MAXREG_COUNT
	.align		4
        /*006c*/ 	.byte	0x03, 0x1b
        /*006e*/ 	.short	0x00ff


	//----- nvinfo : EIATTR_NUM_BARRIERS
	.align		4
        /*0070*/ 	.byte	0x02, 0x4c
        /*0072*/ 	.byte	0x01
	.zero		1


	//----- nvinfo : EIATTR_MERCURY_ISA_VERSION
	.align		4
        /*0074*/ 	.byte	0x03, 0x5f
        /*0076*/ 	.short	0x0101


	//----- nvinfo : EIATTR_VRC_CTA_INIT_COUNT
	.align		4
        /*0078*/ 	.byte	0x02, 0x4a
	.zero		1
	.zero		1


	//----- nvinfo : EIATTR_EXIT_INSTR_OFFSETS
	.align		4
        /*007c*/ 	.byte	0x04, 0x1c
        /*007e*/ 	.short	(.L_39 - .L_38)


	//   ....[0]....
.L_38:
        /*0080*/ 	.word	0x00000080


	//   ....[1]....
        /*0084*/ 	.word	0x00000800


	//   ....[2]....
        /*0088*/ 	.word	0x000008a0


	//   ....[3]....
        /*008c*/ 	.word	0x00000a70


	//   ....[4]....
        /*0090*/ 	.word	0x00000c70


	//----- nvinfo : EIATTR_CRS_STACK_SIZE
	.align		4
.L_39:
        /*0094*/ 	.byte	0x04, 0x1e
        /*0096*/ 	.short	(.L_41 - .L_40)
.L_40:
        /*0098*/ 	.word	0x00000000


	//----- nvinfo : EIATTR_CBANK_PARAM_SIZE
	.align		4
.L_41:
        /*009c*/ 	.byte	0x03, 0x19
        /*009e*/ 	.short	0x0028


	//----- nvinfo : EIATTR_PARAM_CBANK
	.align		4
        /*00a0*/ 	.byte	0x04, 0x0a
        /*00a2*/ 	.short	(.L_43 - .L_42)
	.align		4
.L_42:
        /*00a4*/ 	.word	index@(.nv.constant0.mwdx_many_series_one_param_tiled2d_f32_tx128_ty4)
        /*00a8*/ 	.short	0x0380
        /*00aa*/ 	.short	0x0028


	//----- nvinfo : EIATTR_SW_WAR
	.align		4
.L_43:
        /*00ac*/ 	.byte	0x04, 0x36
        /*00ae*/ 	.short	(.L_45 - .L_44)
.L_44:
        /*00b0*/ 	.word	0x00000008
.L_45:


//--------------------- .nv.info.mwdx_many_series_one_param_tiled2d_f32_tx128_ty2 --------------------------
	.section	.nv.info.mwdx_many_series_one_param_tiled2d_f32_tx128_ty2,"",@"SHT_CUDA_INFO"
	.sectionflags	@""
	.align	4


	//----- nvinfo : EIATTR_CUDA_API_VERSION
	.align		4
        /*0000*/ 	.byte	0x04, 0x37
        /*0002*/ 	.short	(.L_47 - .L_46)
.L_46:
        /*0004*/ 	.word	0x00000082


	//----- nvinfo : EIATTR_KPARAM_INFO
	.align		4
.L_47:
        /*0008*/ 	.byte	0x04, 0x17
        /*000a*/ 	.short	(.L_49 - .L_48)
.L_48:
        /*000c*/ 	.word	0x00000000
        /*0010*/ 	.short	0x0005
        /*0012*/ 	.short	0x0020
        /*0014*/ 	.byte	0x00, 0xf5, 0x21, 0x00


	//----- nvinfo : EIATTR_KPARAM_INFO
	.align		4
.L_49:
        /*0018*/ 	.byte	0x04, 0x17
        /*001a*/ 	.short	(.L_51 - .L_50)
.L_50:
        /*001c*/ 	.word	0x00000000
        /*0020*/ 	.short	0x0004
        /*0022*/ 	.short	0x0018
        /*0024*/ 	.byte	0x00, 0xf0, 0x11, 0x00


	//----- nvinfo : EIATTR_KPARAM_INFO
	.align		4
.L_51:
        /*0028*/ 	.byte	0x04, 0x17
        /*002a*/ 	.short	(.L_53 - .L_52)
.L_52:
        /*002c*/ 	.word	0x00000000
        /*0030*/ 	.short	0x0003
        /*0032*/ 	.short	0x0014
        /*0034*/ 	.byte	0x00, 0xf0, 0x11, 0x00


	//----- nvinfo : EIATTR_KPARAM_INFO
	.align		4
.L_53:
        /*0038*/ 	.byte	0x04, 0x17
        /*003a*/ 	.short	(.L_55 - .L_54)
.L_54:
        /*003c*/ 	.word	0x00000000
        /*0040*/ 	.short	0x0002
        /*0042*/ 	.short	0x0010
        /*0044*/ 	.byte	0x00, 0xf0, 0x11, 0x00


	//----- nvinfo : EIATTR_KPARAM_INFO
	.align		4
.L_55:
        /*0048*/ 	.byte	0x04, 0x17
        /*004a*/ 	.short	(.L_57 - .L_56)
.L_56:
        /*004c*/ 	.word	0x00000000
        /*0050*/ 	.short	0x0001
        /*0052*/ 	.short	0x0008
        /*0054*/ 	.byte	0x00, 0xf5, 0x21, 0x00


	//----- nvinfo : EIATTR_KPARAM_INFO
	.align		4
.L_57:
        /*0058*/ 	.byte	0x04, 0x17
        /*005a*/ 	.short	(.L_59 - .L_58)
.L_58:
        /*005c*/ 	.word	0x00000000
        /*0060*/ 	.short	0x0000
        /*0062*/ 	.short	0x0000
        /*0064*/ 	.byte	0x00, 0xf5, 0x21, 0x00


	//----- nvinfo : EIATTR_SPARSE_MMA_MASK
	.align		4
.L_59:
        /*0068*/ 	.byte	0x03, 0x50
        /*006a*/ 	.short	0x0000


	//----- nvinfo : EIATTR_MAXREG_COUNT
	.align		4
        /*006c*/ 	.byte	0x03, 0x1b
        /*006e*/ 	.short	0x00ff


	//----- nvinfo : EIATTR_NUM_BARRIERS
	.align		4
        /*0070*/ 	.byte	0x02, 0x4c
        /*0072*/ 	.byte	0x01
	.zero		1


	//----- nvinfo : EIATTR_MERCURY_ISA_VERSION
	.align		4
        /*0074*/ 	.byte	0x03, 0x5f
        /*0076*/ 	.short	0x0101


	//----- nvinfo : EIATTR_VRC_CTA_INIT_COUNT
	.align		4
        /*0078*/ 	.byte	0x02, 0x4a
	.zero		1
	.zero		1


	//----- nvinfo : EIATTR_EXIT_INSTR_OFFSETS
	.align		4
        /*007c*/ 	.byte	0x04, 0x1c
        /*007e*/ 	.short	(.L_61 - .L_60)


	//   ....[0]....
.L_60:
        /*0080*/ 	.word	0x00000080


	//   ....[1]....
        /*0084*/ 	.word	0x00000800


	//   ....[2]....
        /*0088*/ 	.word	0x000008a0


	//   ....[3]....
        /*008c*/ 	.word	0x00000a70


	//   ....[4]....
        /*0090*/ 	.word	0x00000c70


	//----- nvinfo : EIATTR_CRS_STACK_SIZE
	.align		4
.L_61:
        /*0094*/ 	.byte	0x04, 0x1e
        /*0096*/ 	.short	(.L_63 - .L_62)
.L_62:
        /*0098*/ 	.word	0x00000000


	//----- nvinfo : EIATTR_CBANK_PARAM_SIZE
	.align		4
.L_63:
        /*009c*/ 	.byte	0x03, 0x19
        /*009e*/ 	.short	0x0028


	//----- nvinfo : EIATTR_PARAM_CBANK
	.align		4
        /*00a0*/ 	.byte	0x04, 0x0a
        /*00a2*/ 	.short	(.L_65 - .L_64)
	.align		4
.L_64:
        /*00a4*/ 	.word	index@(.nv.constant0.mwdx_many_series_one_param_tiled2d_f32_tx128_ty2)
        /*00a8*/ 	.short	0x0380
        /*00aa*/ 	.short	0x0028


	//----- nvinfo : EIATTR_SW_WAR
	.align		4
.L_65:
        /*00ac*/ 	.byte	0x04, 0x36
        /*00ae*/ 	.short	(.L_67 - .L_66)
.L_66:
        /*00b0*/ 	.word	0x00000008
.L_67:


//--------------------- .nv.info.mwdx_many_series_one_param_f32 --------------------------
	.section	.nv.info.mwdx_many_series_one_param_f32,"",@"SHT_CUDA_INFO"
	.sectionflags	@""
	.align	4


	//----- nvinfo : EIATTR_CUDA_API_VERSION
	.align		4
        /*0000*/ 	.byte	0x04, 0x37
        /*0002*/ 	.short	(.L_69 - .L_68)
.L_68:
        /*0004*/ 	.word	0x00000082


	//----- nvinfo : EIATTR_KPARAM_INFO
	.align		4
.L_69:
        /*0008*/ 	.byte	0x04, 0x17
        /*000a*/ 	.short	(.L_71 - .L_70)
.L_70:
        /*000c*/ 	.word	0x00000000
        /*0010*/ 	.short	0x0005
        /*0012*/ 	.short	0x0020
        /*0014*/ 	.byte	0x00, 0xf5, 0x21, 0x00


	//----- nvinfo : EIATTR_KPARAM_INFO
	.align		4
.L_71:
        /*0018*/ 	.byte	0x04, 0x17
        /*001a*/ 	.short	(.L_73 - .L_72)
.L_72:
        /*001c*/ 	.word	0x00000000
        /*0020*/ 	.short	0x0004
        /*0022*/ 	.short	0x0018
        /*0024*/ 	.byte	0x00, 0xf0, 0x11, 0x00


	//----- nvinfo : EIATTR_KPARAM_INFO
	.align		4
.L_73:
        /*0028*/ 	.byte	0x04, 0x17
        /*002a*/ 	.short	(.L_75 - .L_74)
.L_74:
        /*002c*/ 	.word	0x00000000
        /*0030*/ 	.short	0x0003
        /*0032*/ 	.short	0x0014
        /*0034*/ 	.byte	0x00, 0xf0, 0x11, 0x00


	//----- nvinfo : EIATTR_KPARAM_INFO
	.align		4
.L_75:
        /*0038*/ 	.byte	0x04, 0x17
        /*003a*/ 	.short	(.L_77 - .L_76)
.L_76:
        /*003c*/ 	.word	0x00000000
        /*0040*/ 	.short	0x0002
        /*0042*/ 	.short	0x0010
        /*0044*/ 	.byte	0x00, 0xf0, 0x11, 0x00


	//----- nvinfo : EIATTR_KPARAM_INFO
	.align		4
.L_77:
        /*0048*/ 	.byte	0x04, 0x17
        /*004a*/ 	.short	(.L_79 - .L_78)
.L_78:
        /*004c*/ 	.word	0x00000000
        /*0050*/ 	.short	0x0001
        /*0052*/ 	.short	0x0008
        /*0054*/ 	.byte	0x00, 0xf5, 0x21, 0x00


	//----- nvinfo : EIATTR_KPARAM_INFO
	.align		4
.L_79:
        /*0058*/ 	.byte	0x04, 0x17
        /*005a*/ 	.short	(.L_81 - .L_80)
.L_80:
        /*005c*/ 	.word	0x00000000
        /*0060*/ 	.short	0x0000
        /*0062*/ 	.short	0x0000
        /*0064*/ 	.byte	0x00, 0xf5, 0x21, 0x00


	//----- nvinfo : EIATTR_SPARSE_MMA_MASK
	.align		4
.L_81:
        /*0068*/ 	.byte	0x03, 0x50
        /*006a*/ 	.short	0x0000


	//----- nvinfo : EIATTR_MAXREG_COUNT
	.align		4
        /*006c*/ 	.byte	0x03, 0x1b
        /*006e*/ 	.short	0x00ff


	//----- nvinfo : EIATTR_NUM_BARRIERS
	.align		4
        /*0070*/ 	.byte	0x02, 0x4c
        /*0072*/ 	.byte	0x01
	.zero		1


	//----- nvinfo : EIATTR_MERCURY_ISA_VERSION
	.align		4
        /*0074*/ 	.byte	0x03, 0x5f
        /*0076*/ 	.short	0x0101


	//----- nvinfo : EIATTR_VRC_CTA_INIT_COUNT
	.align		4
        /*0078*/ 	.byte	0x02, 0x4a
	.zero		1
	.zero		1


	//----- nvinfo : EIATTR_EXIT_INSTR_OFFSETS
	.align		4
        /*007c*/ 	.byte	0x04, 0x1c
        /*007e*/ 	.short	(.L_83 - .L_82)


	//   ....[0]....
.L_82:
        /*0080*/ 	.word	0x00000060


	//   ....[1]....
        /*0084*/ 	.word	0x000001c0


	//   ....[2]....
        /*0088*/ 	.word	0x00000260


	//   ....[3]....
        /*008c*/ 	.word	0x000003e0


	//   ....[4]....
        /*0090*/ 	.word	0x00000e70


	//   ....[5]....
        /*0094*/ 	.word	0x00001040


	//----- nvinfo : EIATTR_CRS_STACK_SIZE
	.align		4
.L_83:
        /*0098*/ 	.byte	0x04, 0x1e
        /*009a*/ 	.short	(.L_85 - .L_84)
.L_84:
        /*009c*/ 	.word	0x00000000


	//----- nvinfo : EIATTR_CBANK_PARAM_SIZE
	.align		4
.L_85:
        /*00a0*/ 	.byte	0x03, 0x19
        /*00a2*/ 	.short	0x0028


	//----- nvinfo : EIATTR_PARAM_CBANK
	.align		4
        /*00a4*/ 	.byte	0x04, 0x0a
        /*00a6*/ 	.short	(.L_87 - .L_86)
	.align		4
.L_86:
        /*00a8*/ 	.word	index@(.nv.constant0.mwdx_many_series_one_param_f32)
        /*00ac*/ 	.short	0x0380
        /*00ae*/ 	.short	0x0028


	//----- nvinfo : EIATTR_SW_WAR
	.align		4
.L_87:
        /*00b0*/ 	.byte	0x04, 0x36
        /*00b2*/ 	.short	(.L_89 - .L_88)
.L_88:
        /*00b4*/ 	.word	0x00000008
.L_89:


//--------------------- .nv.info.mwdx_batch_f32   --------------------------
	.section	.nv.info.mwdx_batch_f32,"",@"SHT_CUDA_INFO"
	.sectionflags	@""
	.align	4


	//----- nvinfo : EIATTR_CUDA_API_VERSION
	.align		4
        /*0000*/ 	.byte	0x04, 0x37
        /*0002*/ 	.short	(.L_91 - .L_90)
.L_90:
        /*0004*/ 	.word	0x00000082


	//----- nvinfo : EIATTR_KPARAM_INFO
	.align		4
.L_91:
        /*0008*/ 	.byte	0x04, 0x17
        /*000a*/ 	.short	(.L_93 - .L_92)
.L_92:
        /*000c*/ 	.word	0x00000000
        /*0010*/ 	.short	0x0005
        /*0012*/ 	.short	0x0020
        /*0014*/ 	.byte	0x00, 0xf5, 0x21, 0x00


	//----- nvinfo : EIATTR_KPARAM_INFO
	.align		4
.L_93:
        /*0018*/ 	.byte	0x04, 0x17
        /*001a*/ 	.short	(.L_95 - .L_94)
.L_94:
        /*001c*/ 	.word	0x00000000
        /*0020*/ 	.short	0x0004
        /*0022*/ 	.short	0x0018
        /*0024*/ 	.byte	0x00, 0xf0, 0x11, 0x00


	//----- nvinfo : EIATTR_KPARAM_INFO
	.align		4
.L_95:
        /*0028*/ 	.byte	0x04, 0x17
        /*002a*/ 	.short	(.L_97 - .L_96)
.L_96:
        /*002c*/ 	.word	0x00000000
        /*0030*/ 	.short	0x0003
        /*0032*/ 	.short	0x0014
        /*0034*/ 	.byte	0x00, 0xf0, 0x11, 0x00


	//----- nvinfo : EIATTR_KPARAM_INFO
	.align		4
.L_97:
        /*0038*/ 	.byte	0x04, 0x17
        /*003a*/ 	.short	(.L_99 - .L_98)
.L_98:
        /*003c*/ 	.word	0x00000000
        /*0040*/ 	.short	0x0002
        /*0042*/ 	.short	0x0010
        /*0044*/ 	.byte	0x00, 0xf0, 0x11, 0x00


	//----- nvinfo : EIATTR_KPARAM_INFO
	.align		4
.L_99:
        /*0048*/ 	.byte	0x04, 0x17
        /*004a*/ 	.short	(.L_101 - .L_100)
.L_100:
        /*004c*/ 	.word	0x00000000
        /*0050*/ 	.short	0x0001
        /*0052*/ 	.short	0x0008
        /*0054*/ 	.byte	0x00, 0xf5, 0x21, 0x00


	//----- nvinfo : EIATTR_KPARAM_INFO
	.align		4
.L_101:
        /*0058*/ 	.byte	0x04, 0x17
        /*005a*/ 	.short	(.L_103 - .L_102)
.L_102:
        /*005c*/ 	.word	0x00000000
        /*0060*/ 	.short	0x0000
        /*0062*/ 	.short	0x0000
        /*0064*/ 	.byte	0x00, 0xf5, 0x21, 0x00


	//----- nvinfo : EIATTR_SPARSE_MMA_MASK
	.align		4
.L_103:
        /*0068*/ 	.byte	0x03, 0x50
        /*006a*/ 	.short	0x0000


	//----- nvinfo : EIATTR_MAXREG_COUNT
	.align		4
        /*006c*/ 	.byte	0x03, 0x1b
        /*006e*/ 	.short	0x00ff


	//----- nvinfo : EIATTR_NUM_BARRIERS
	.align		4
        /*0070*/ 	.byte	0x02, 0x4c
        /*0072*/ 	.byte	0x01
	.zero		1


	//----- nvinfo : EIATTR_MERCURY_ISA_VERSION
	.align		4
        /*0074*/ 	.byte	0x03, 0x5f
        /*0076*/ 	.short	0x0101


	//----- nvinfo : EIATTR_VRC_CTA_INIT_COUNT
	.align		4
        /*0078*/ 	.byte	0x02, 0x4a
	.zero		1
	.zero		1


	//----- nvinfo : EIATTR_EXIT_INSTR_OFFSETS
	.align		4
        /*007c*/ 	.byte	0x04, 0x1c
        /*007e*/ 	.short	(.L_105 - .L_104)


	//   ....[0]....
.L_104:
        /*0080*/ 	.word	0x00000060


	//   ....[1]....
        /*0084*/ 	.word	0x000001d0


	//   ....[2]....
        /*0088*/ 	.word	0x00000280


	//   ....[3]....
        /*008c*/ 	.word	0x00000850


	//   ....[4]....
        /*0090*/ 	.word	0x00000ae0


	//   ....[5]....
        /*0094*/ 	.word	0x00000c70


	//   ....[6]....
        /*0098*/ 	.word	0x00000d50


	//----- nvinfo : EIATTR_CRS_STACK_SIZE
	.align		4
.L_105:
        /*009c*/ 	.byte	0x04, 0x1e
        /*009e*/ 	.short	(.L_107 - .L_106)
.L_106:
        /*00a0*/ 	.word	0x00000000


	//----- nvinfo : EIATTR_CBANK_PARAM_SIZE
	.align		4
.L_107:
        /*00a4*/ 	.byte	0x03, 0x19
        /*00a6*/ 	.short	0x0028


	//----- nvinfo : EIATTR_PARAM_CBANK
	.align		4
        /*00a8*/ 	.byte	0x04, 0x0a
        /*00aa*/ 	.short	(.L_109 - .L_108)
	.align		4
.L_108:
        /*00ac*/ 	.word	index@(.nv.constant0.mwdx_batch_f32)
        /*00b0*/ 	.short	0x0380
        /*00b2*/ 	.short	0x0028


	//----- nvinfo : EIATTR_SW_WAR
	.align		4
.L_109:
        /*00b4*/ 	.byte	0x04, 0x36
        /*00b6*/ 	.short	(.L_111 - .L_110)
.L_110:
        /*00b8*/ 	.word	0x00000008
.L_111:


//--------------------- .nv.callgraph             --------------------------
	.section	.nv.callgraph,"",@"SHT_CUDA_CALLGRAPH"
	.align	4
	.sectionentsize	8
	.align		4
        /*0000*/ 	.word	0x00000000
	.align		4
        /*0004*/ 	.word	0xffffffff
	.align		4
        /*0008*/ 	.word	0x00000000
	.align		4
        /*000c*/ 	.word	0xfffffffe
	.align		4
        /*0010*/ 	.word	0x00000000
	.align		4
        /*0014*/ 	.word	0xfffffffd
	.align		4
        /*0018*/ 	.word	0x00000000
	.align		4
        /*001c*/ 	.word	0xfffffffc


//--------------------- .text.mwdx_many_series_one_param_tiled2d_f32_tx128_ty4 --------------------------
	.section	.text.mwdx_many_series_one_param_tiled2d_f32_tx128_ty4,"ax",@progbits
	.align	128
        .global         mwdx_many_series_one_param_tiled2d_f32_tx128_ty4
        .type           mwdx_many_series_one_param_tiled2d_f32_tx128_ty4,@function
        .size           mwdx_many_series_one_param_tiled2d_f32_tx128_ty4,(.L_x_49 - mwdx_many_series_one_param_tiled2d_f32_tx128_ty4)
        .other          mwdx_many_series_one_param_tiled2d_f32_tx128_ty4,@"STO_CUDA_ENTRY STV_DEFAULT"
mwdx_many_series_one_param_tiled2d_f32_tx128_ty4:
.text.mwdx_many_series_one_param_tiled2d_f32_tx128_ty4:
[----:B------:R-:W-:Y:S01]  /*0000*/  LDC R1, c[0x0][0x37c] ;  /* 0x0000df00ff017b82 */ /* 0x000fe20000000800 */
[----:B------:R-:W0:Y:S07]  /*0010*/  S2R R0, SR_CTAID.Y ;  /* 0x0000000000007919 */ /* 0x000e2e0000002600 */
[----:B------:R-:W1:Y:S01]  /*0020*/  LDC R2, c[0x0][0x398] ;  /* 0x0000e600ff027b82 */ /* 0x000e620000000800 */
[----:B------:R-:W0:Y:S07]  /*0030*/  S2R R3, SR_TID.Y ;  /* 0x0000000000037919 */ /* 0x000e2e0000002200 */
[----:B------:R-:W2:Y:S01]  /*0040*/  LDC R4, c[0x0][0x394] ;  /* 0x0000e500ff047b82 */ /* 0x000ea20000000800 */
[----:B-1----:R-:W-:-:S02]  /*0050*/  ISETP.GE.AND P0, PT, R2, 0x1, PT ;  /* 0x000000010200780c */ /* 0x002fc40003f06270 */
[----:B0-----:R-:W-:-:S04]  /*0060*/  LEA R5, R0, R3, 0x2 ;  /* 0x0000000300057211 */ /* 0x001fc800078e10ff */
[----:B--2---:R-:W-:-:S13]  /*0070*/  ISETP.GE.OR P0, PT, R5, R4, !P0 ;  /* 0x000000040500720c */ /* 0x004fda0004706670 */
[----:B------:R-:W-:Y:S05]  /*0080*/  @P0 EXIT ;  /* 0x000000000000094d */ /* 0x000fea0003800000 */
[----:B------:R-:W0:Y:S01]  /*0090*/  LDC.64 R6, c[0x0][0x388] ;  /* 0x0000e200ff067b82 */ /* 0x000e220000000a00 */
[----:B------:R-:W1:Y:S01]  /*00a0*/  LDCU.64 UR4, c[0x0][0x358] ;  /* 0x00006b00ff0477ac */ /* 0x000e620008000a00 */
[----:B0-----:R-:W-:-:S06]  /*00b0*/  IMAD.WIDE.U32 R6, R5, 0x4, R6 ;  /* 0x0000000405067825 */ /* 0x001fcc00078e0006 */
[----:B-1----:R0:W5:Y:S01]  /*00c0*/  LDG.E.CONSTANT R7, desc[UR4][R6.64] ;  /* 0x0000000406077981 */ /* 0x002162000c1e9900 */
[----:B------:R-:W-:Y:S01]  /*00d0*/  BSSY.RECONVERGENT B0, `(.L_x_0) ;  /* 0x000006f000007945 */ /* 0x000fe20003800200 */
[----:B------:R-:W1:Y:S02]  /*00e0*/  S2R R9, SR_TID.X ;  /* 0x0000000000097919 */ /* 0x000e640000002100 */
[----:B-1----:R-:W-:-:S13]  /*00f0*/  ISETP.GE.U32.AND P0, PT, R9, R2, PT ;  /* 0x000000020900720c */ /* 0x002fda0003f06070 */
[----:B0-----:R-:W-:Y:S05]  /*0100*/  @P0 BRA `(.L_x_1) ;  /* 0x0000000400ac0947 */ /* 0x001fea0003800000 */
[-C--:B------:R-:W-:Y:S01]  /*0110*/  LOP3.LUT R11, RZ, R9.reuse, RZ, 0x33, !PT ;  /* 0x00000009ff0b7212 */ /* 0x080fe200078e33ff */
[----:B------:R-:W-:Y:S01]  /*0120*/  BSSY.RECONVERGENT B1, `(.L_x_2) ;  /* 0x0000040000017945 */ /* 0x000fe20003800200 */
[----:B------:R-:W-:Y:S02]  /*0130*/  MOV R12, R9 ;  /* 0x00000009000c7202 */ /* 0x000fe40000000f00 */
[----:B------:R-:W-:-:S04]  /*0140*/  IADD3 R6, PT, PT, R11, R2, RZ ;  /* 0x000000020b067210 */ /* 0x000fc80007ffe0ff */
[C---:B------:R-:W-:Y:S02]  /*0150*/  ISETP.GE.U32.AND P1, PT, R6.reuse, 0x380, PT ;  /* 0x000003800600780c */ /* 0x040fe40003f26070 */
[----:B------:R-:W-:-:S04]  /*0160*/  LEA.HI R8, R6, 0x1, RZ, 0x19 ;  /* 0x0000000106087811 */ /* 0x000fc800078fc8ff */
[----:B------:R-:W-:-:S04]  /*0170*/  LOP3.LUT R10, R8, 0x7, RZ, 0xc0, !PT ;  /* 0x00000007080a7812 */ /* 0x000fc800078ec0ff */
[----:B------:R-:W-:-:S03]  /*0180*/  ISETP.NE.AND P0, PT, R10, RZ, PT ;  /* 0x000000ff0a00720c */ /* 0x000fc60003f05270 */
[----:B------:R-:W-:Y:S10]  /*0190*/  @!P1 BRA `(.L_x_3) ;  /* 0x0000000000e09947 */ /* 0x000ff40003800000 */
[C---:B------:R-:W-:Y:S01]  /*01a0*/  IADD3 R13, PT, PT, R9.reuse, 0x280, RZ ;  /* 0x00000280090d7810 */ /* 0x040fe20007ffe0ff */
[C---:B------:R-:W-:Y:S01]  /*01b0*/  VIADD R11, R9.reuse, 0x200 ;  /* 0x00000200090b7836 */ /* 0x040fe20000000000 */
[C---:B------:R-:W-:Y:S01]  /*01c0*/  IADD3 R15, PT, PT, R9.reuse, 0x380, RZ ;  /* 0x00000380090f7810 */ /* 0x040fe20007ffe0ff */
[C---:B------:R-:W-:Y:S01]  /*01d0*/  VIADD R16, R9.reuse, 0x100 ;  /* 0x0000010009107836 */ /* 0x040fe20000000000 */
[C---:B------:R-:W-:Y:S01]  /*01e0*/  IADD3 R17, PT, PT, R9.reuse, 0x180, RZ ;  /* 0x0000018009117810 */ /* 0x040fe20007ffe0ff */
[CCC-:B------:R-:W-:Y:S01]  /*01f0*/  IMAD R25, R9.reuse, R4.reuse, R3.reuse ;  /* 0x0000000409197224 */ /* 0x1c0fe200078e0203 */
[----:B------:R-:W-:Y:S01]  /*0200*/  IADD3 R14, PT, PT, R9, 0x300, RZ ;  /* 0x00000300090e7810 */ /* 0x000fe20007ffe0ff */
[-CC-:B------:R-:W-:Y:S01]  /*0210*/  IMAD R11, R11, R4.reuse, R3.reuse ;  /* 0x000000040b0b7224 */ /* 0x180fe200078e0203 */
[----:B------:R-:W-:Y:S01]  /*0220*/  IADD3 R18, PT, PT, R9, 0x80, RZ ;  /* 0x0000008009127810 */ /* 0x000fe20007ffe0ff */
[-CC-:B------:R-:W-:Y:S01]  /*0230*/  IMAD R21, R13, R4.reuse, R3.reuse ;  /* 0x000000040d157224 */ /* 0x180fe200078e0203 */
[----:B------:R-:W-:Y:S01]  /*0240*/  LOP3.LUT R22, R8, 0x3fffff8, RZ, 0xc0, !PT ;  /* 0x03fffff808167812 */ /* 0x000fe200078ec0ff */
[-CC-:B------:R-:W-:Y:S01]  /*0250*/  IMAD R15, R15, R4.reuse, R3.reuse ;  /* 0x000000040f0f7224 */ /* 0x180fe200078e0203 */
[----:B------:R-:W-:Y:S01]  /*0260*/  MOV R12, R9 ;  /* 0x00000009000c7202 */ /* 0x000fe20000000f00 */
[-CC-:B------:R-:W-:Y:S01]  /*0270*/  IMAD R27, R16, R4.reuse, R3.reuse ;  /* 0x00000004101b7224 */ /* 0x180fe200078e0203 */
[----:B------:R-:W-:Y:S01]  /*0280*/  IADD3 R22, PT, PT, -R22, RZ, RZ ;  /* 0x000000ff16167210 */ /* 0x000fe20007ffe1ff */
[-CC-:B------:R-:W-:Y:S01]  /*0290*/  IMAD R17, R17, R4.reuse, R3.reuse ;  /* 0x0000000411117224 */ /* 0x180fe200078e0203 */
[----:B------:R-:W-:Y:S01]  /*02a0*/  LEA R11, R0, R11, 0x2 ;  /* 0x0000000b000b7211 */ /* 0x000fe200078e10ff */
[-CC-:B------:R-:W-:Y:S01]  /*02b0*/  IMAD R23, R14, R4.reuse, R3.reuse ;  /* 0x000000040e177224 */ /* 0x180fe200078e0203 */
[----:B------:R-:W-:Y:S01]  /*02c0*/  LEA R21, R0, R21, 0x2 ;  /* 0x0000001500157211 */ /* 0x000fe200078e10ff */
[----:B------:R-:W-:Y:S01]  /*02d0*/  IMAD R19, R18, R4, R3 ;  /* 0x0000000412137224 */ /* 0x000fe200078e0203 */
[C---:B------:R-:W-:Y:S01]  /*02e0*/  LEA R27, R0.reuse, R27, 0x2 ;  /* 0x0000001b001b7211 */ /* 0x040fe200078e10ff */
[C---:B------:R-:W-:Y:S01]  /*02f0*/  IMAD R13, R0.reuse, 0x4, R25 ;  /* 0x00000004000d7824 */ /* 0x040fe200078e0219 */
[C---:B------:R-:W-:Y:S01]  /*0300*/  LEA R25, R0.reuse, R15, 0x2 ;  /* 0x0000000f00197211 */ /* 0x040fe200078e10ff */
[C---:B------:R-:W-:Y:S01]  /*0310*/  IMAD R23, R0.reuse, 0x4, R23 ;  /* 0x0000000400177824 */ /* 0x040fe200078e0217 */
[C---:B------:R-:W-:Y:S01]  /*0320*/  LEA R29, R0.reuse, R17, 0x2 ;  /* 0x00000011001d7211 */ /* 0x040fe200078e10ff */
[----:B------:R-:W-:-:S07]  /*0330*/  IMAD R20, R0, 0x4, R19 ;  /* 0x0000000400147824 */ /* 0x000fce00078e0213 */
.L_x_4:
[----:B-1----:R-:W0:Y:S01]  /*0340*/  LDC.64 R14, c[0x0][0x3a0] ;  /* 0x0000e800ff0e7b82 */ /* 0x002e220000000a00 */
[----:B------:R-:W-:Y:S02]  /*0350*/  MOV R24, 0x7fc00000 ;  /* 0x7fc0000000187802 */ /* 0x000fe40000000f00 */
[----:B------:R-:W-:Y:S02]  /*0360*/  IADD3 R22, PT, PT, R22, 0x8, RZ ;  /* 0x0000000816167810 */ /* 0x000fe40007ffe0ff */
[----:B------:R-:W-:Y:S02]  /*0370*/  IADD3 R12, PT, PT, R12, 0x400, RZ ;  /* 0x000004000c0c7810 */ /* 0x000fe40007ffe0ff */
[----:B------:R-:W-:Y:S01]  /*0380*/  ISETP.NE.AND P1, PT, R22, RZ, PT ;  /* 0x000000ff1600720c */ /* 0x000fe20003f25270 */
[----:B0-----:R-:W-:Y:S01]  /*0390*/  IMAD.WIDE R16, R13, 0x4, R14 ;  /* 0x000000040d107825 */ /* 0x001fe200078e020e */
[----:B------:R-:W-:-:S03]  /*03a0*/  LEA R13, R4, R13, 0xa ;  /* 0x0000000d040d7211 */ /* 0x000fc600078e50ff */
[----:B------:R-:W-:Y:S01]  /*03b0*/  IMAD.WIDE R18, R20, 0x4, R14 ;  /* 0x0000000414127825 */ /* 0x000fe200078e020e */
[----:B------:R0:W-:Y:S01]  /*03c0*/  STG.E desc[UR4][R16.64], R24 ;  /* 0x0000001810007986 */ /* 0x0001e2000c101904 */
[----:B------:R-:W-:-:S03]  /*03d0*/  LEA R20, R4, R20, 0xa ;  /* 0x0000001404147211 */ /* 0x000fc600078e50ff */
[----:B------:R1:W-:Y:S01]  /*03e0*/  STG.E desc[UR4][R18.64], R24 ;  /* 0x0000001812007986 */ /* 0x0003e2000c101904 */
[----:B0-----:R-:W-:Y:S01]  /*03f0*/  IMAD.WIDE R16, R27, 0x4, R14 ;  /* 0x000000041b107825 */ /* 0x001fe200078e020e */
[----:B------:R-:W-:-:S03]  /*0400*/  LEA R27, R4, R27, 0xa ;  /* 0x0000001b041b7211 */ /* 0x000fc600078e50ff */
[----:B-1----:R-:W-:Y:S01]  /*0410*/  IMAD.WIDE R18, R29, 0x4, R14 ;  /* 0x000000041d127825 */ /* 0x002fe200078e020e */
[----:B------:R0:W-:Y:S03]  /*0420*/  STG.E desc[UR4][R16.64], R24 ;  /* 0x0000001810007986 */ /* 0x0001e6000c101904 */
[----:B------:R-:W-:Y:S01]  /*0430*/  IMAD R29, R4, 0x400, R29 ;  /* 0x00000400041d7824 */ /* 0x000fe200078e021d */
[----:B------:R1:W-:Y:S01]  /*0440*/  STG.E desc[UR4][R18.64], R24 ;  /* 0x0000001812007986 */ /* 0x0003e2000c101904 */
[----:B0-----:R-:W-:-:S04]  /*0450*/  IMAD.WIDE R16, R11, 0x4, R14 ;  /* 0x000000040b107825 */ /* 0x001fc800078e020e */
[----:B-1----:R-:W-:Y:S01]  /*0460*/  IMAD.WIDE R18, R21, 0x4, R14 ;  /* 0x0000000415127825 */ /* 0x002fe200078e020e */
[----:B------:R0:W-:Y:S01]  /*0470*/  STG.E desc[UR4][R16.64], R24 ;  /* 0x0000001810007986 */ /* 0x0001e2000c101904 */
[C---:B------:R-:W-:Y:S02]  /*0480*/  LEA R21, R4.reuse, R21, 0xa ;  /* 0x0000001504157211 */ /* 0x040fe400078e50ff */
[C---:B------:R-:W-:Y:S01]  /*0490*/  IMAD R11, R4.reuse, 0x400, R11 ;  /* 0x00000400040b7824 */ /* 0x040fe200078e020b */
[----:B------:R1:W-:Y:S01]  /*04a0*/  STG.E desc[UR4][R18.64], R24 ;  /* 0x0000001812007986 */ /* 0x0003e2000c101904 */
[----:B0-----:R-:W-:Y:S01]  /*04b0*/  IMAD.WIDE R16, R23, 0x4, R14 ;  /* 0x0000000417107825 */ /* 0x001fe200078e020e */
[----:B------:R-:W-:-:S03]  /*04c0*/  LEA R23, R4, R23, 0xa ;  /* 0x0000001704177211 */ /* 0x000fc600078e50ff */
[----:B------:R-:W-:Y:S01]  /*04d0*/  IMAD.WIDE R14, R25, 0x4, R14 ;  /* 0x00000004190e7825 */ /* 0x000fe200078e020e */
[----:B------:R1:W-:Y:S01]  /*04e0*/  STG.E desc[UR4][R16.64], R24 ;  /* 0x0000001810007986 */ /* 0x0003e2000c101904 */
[----:B------:R-:W-:-:S03]  /*04f0*/  LEA R25, R4, R25, 0xa ;  /* 0x0000001904197211 */ /* 0x000fc600078e50ff */
[----:B------:R1:W-:Y:S01]  /*0500*/  STG.E desc[UR4][R14.64], R24 ;  /* 0x000000180e007986 */ /* 0x0003e2000c101904 */
[----:B------:R-:W-:Y:S05]  /*0510*/  @P1 BRA `(.L_x_4) ;  /* 0xfffffffc00881947 */ /* 0x000fea000383ffff */
.L_x_3:
[----:B------:R-:W-:Y:S05]  /*0520*/  BSYNC.RECONVERGENT B1 ;  /* 0x0000000000017941 */ /* 0x000fea0003800200 */
.L_x_2:
[----:B------:R-:W-:Y:S05]  /*0530*/  @!P0 BRA `(.L_x_1) ;  /* 0x0000000000a08947 */ /* 0x000fea0003800000 */
[----:B------:R-:W-:Y:S01]  /*0540*/  ISETP.GE.U32.AND P0, PT, R10, 0x4, PT ;  /* 0x000000040a00780c */ /* 0x000fe20003f06070 */
[----:B------:R-:W-:Y:S01]  /*0550*/  BSSY.RECONVERGENT B1, `(.L_x_5) ;  /* 0x0000012000017945 */ /* 0x000fe20003800200 */
[----:B------:R-:W-:-:S11]  /*0560*/  LOP3.LUT P1, R8, R8, 0x3, RZ, 0xc0, !PT ;  /* 0x0000000308087812 */ /* 0x000fd6000782c0ff */
[----:B------:R-:W-:Y:S05]  /*0570*/  @!P0 BRA `(.L_x_6) ;  /* 0x00000000003c8947 */ /* 0x000fea0003800000 */
[----:B------:R-:W0:Y:S01]  /*0580*/  LDC.64 R10, c[0x0][0x3a0] ;  /* 0x0000e800ff0a7b82 */ /* 0x000e220000000a00 */
[C---:B-1----:R-:W-:Y:S01]  /*0590*/  IMAD R15, R12.reuse, R4, R5 ;  /* 0x000000040c0f7224 */ /* 0x042fe200078e0205 */
[----:B------:R-:W-:Y:S02]  /*05a0*/  MOV R21, 0x7fc00000 ;  /* 0x7fc0000000157802 */ /* 0x000fe40000000f00 */
[----:B------:R-:W-:Y:S02]  /*05b0*/  IADD3 R12, PT, PT, R12, 0x200, RZ ;  /* 0x000002000c0c7810 */ /* 0x000fe40007ffe0ff */
[CC--:B------:R-:W-:Y:S02]  /*05c0*/  LEA R19, R4.reuse, R15.reuse, 0x8 ;  /* 0x0000000f04137211 */ /* 0x0c0fe400078e40ff */
[----:B------:R-:W-:-:S03]  /*05d0*/  LEA R17, R4, R15, 0x7 ;  /* 0x0000000f04117211 */ /* 0x000fc600078e38ff */
[----:B------:R-:W-:Y:S02]  /*05e0*/  IMAD R13, R4, 0x80, R19 ;  /* 0x00000080040d7824 */ /* 0x000fe400078e0213 */
[----:B0-----:R-:W-:-:S04]  /*05f0*/  IMAD.WIDE R14, R15, 0x4, R10 ;  /* 0x000000040f0e7825 */ /* 0x001fc800078e020a */
[--C-:B------:R-:W-:Y:S01]  /*0600*/  IMAD.WIDE R16, R17, 0x4, R10.reuse ;  /* 0x0000000411107825 */ /* 0x100fe200078e020a */
[----:B------:R0:W-:Y:S03]  /*0610*/  STG.E desc[UR4][R14.64], R21 ;  /* 0x000000150e007986 */ /* 0x0001e6000c101904 */
[--C-:B------:R-:W-:Y:S01]  /*0620*/  IMAD.WIDE R18, R19, 0x4, R10.reuse ;  /* 0x0000000413127825 */ /* 0x100fe200078e020a */
[----:B------:R0:W-:Y:S03]  /*0630*/  STG.E desc[UR4][R16.64], R21 ;  /* 0x0000001510007986 */ /* 0x0001e6000c101904 */
[----:B------:R-:W-:Y:S01]  /*0640*/  IMAD.WIDE R10, R13, 0x4, R10 ;  /* 0x000000040d0a7825 */ /* 0x000fe200078e020a */
[----:B------:R0:W-:Y:S04]  /*0650*/  STG.E desc[UR4][R18.64], R21 ;  /* 0x0000001512007986 */ /* 0x0001e8000c101904 */
[----:B------:R0:W-:Y:S02]  /*0660*/  STG.E desc[UR4][R10.64], R21 ;  /* 0x000000150a007986 */ /* 0x0001e4000c101904 */
.L_x_6:
[----:B------:R-:W-:Y:S05]  /*0670*/  BSYNC.RECONVERGENT B1 ;  /* 0x0000000000017941 */ /* 0x000fea0003800200 */
.L_x_5:
[----:B------:R-:W-:Y:S05]  /*0680*/  @!P1 BRA `(.L_x_1) ;  /* 0x00000000004c9947 */ /* 0x000fea0003800000 */
[----:B------:R-:W-:Y:S01]  /*0690*/  LOP3.LUT P0, RZ, R6, 0x80, RZ, 0xc0, !PT ;  /* 0x0000008006ff7812 */ /* 0x000fe2000780c0ff */
[----:B------:R-:W-:Y:S01]  /*06a0*/  BSSY.RECONVERGENT B1, `(.L_x_7) ;  /* 0x000000d000017945 */ /* 0x000fe20003800200 */
[----:B------:R-:W-:-:S11]  /*06b0*/  ISETP.NE.AND P1, PT, R8, 0x1, PT ;  /* 0x000000010800780c */ /* 0x000fd60003f25270 */
[----:B0-----:R-:W0:Y:S02]  /*06c0*/  @!P0 LDC.64 R10, c[0x0][0x3a0] ;  /* 0x0000e800ff0a8b82 */ /* 0x001e240000000a00 */
[----:B------:R-:W-:Y:S05]  /*06d0*/  @!P1 BRA `(.L_x_8) ;  /* 0x0000000000249947 */ /* 0x000fea0003800000 */
[----:B-1----:R-:W1:Y:S01]  /*06e0*/  LDC.64 R14, c[0x0][0x3a0] ;  /* 0x0000e800ff0e7b82 */ /* 0x002e620000000a00 */
[C---:B------:R-:W-:Y:S01]  /*06f0*/  IMAD R17, R12.reuse, R4, R5 ;  /* 0x000000040c117224 */ /* 0x040fe200078e0205 */
[----:B------:R-:W-:Y:S01]  /*0700*/  MOV R13, 0x7fc00000 ;  /* 0x7fc00000000d7802 */ /* 0x000fe20000000f00 */
[----:B------:R-:W-:-:S03]  /*0710*/  VIADD R12, R12, 0x100 ;  /* 0x000001000c0c7836 */ /* 0x000fc60000000000 */
[----:B------:R-:W-:Y:S01]  /*0720*/  LEA R19, R4, R17, 0x7 ;  /* 0x0000001104137211 */ /* 0x000fe200078e38ff */
[----:B-1----:R-:W-:-:S04]  /*0730*/  IMAD.WIDE R16, R17, 0x4, R14 ;  /* 0x0000000411107825 */ /* 0x002fc800078e020e */
[----:B------:R-:W-:Y:S01]  /*0740*/  IMAD.WIDE R14, R19, 0x4, R14 ;  /* 0x00000004130e7825 */ /* 0x000fe200078e020e */
[----:B------:R2:W-:Y:S04]  /*0750*/  STG.E desc[UR4][R16.64], R13 ;  /* 0x0000000d10007986 */ /* 0x0005e8000c101904 */
[----:B------:R2:W-:Y:S02]  /*0760*/  STG.E desc[UR4][R14.64], R13 ;  /* 0x0000000d0e007986 */ /* 0x0005e4000c101904 */
.L_x_8:
[----:B------:R-:W-:Y:S05]  /*0770*/  BSYNC.RECONVERGENT B1 ;  /* 0x0000000000017941 */ /* 0x000fea0003800200 */
.L_x_7:
[----:B--2---:R-:W-:Y:S01]  /*0780*/  @!P0 IMAD R13, R12, R4, R5 ;  /* 0x000000040c0d8224 */ /* 0x004fe200078e0205 */
[----:B-1----:R-:W-:-:S03]  /*0790*/  @!P0 MOV R15, 0x7fc00000 ;  /* 0x7fc00000000f8802 */ /* 0x002fc60000000f00 */
[----:B0-----:R-:W-:-:S05]  /*07a0*/  @!P0 IMAD.WIDE R10, R13, 0x4, R10 ;  /* 0x000000040d0a8825 */ /* 0x001fca00078e020a */
[----:B------:R2:W-:Y:S02]  /*07b0*/  @!P0 STG.E desc[UR4][R10.64], R15 ;  /* 0x0000000f0a008986 */ /* 0x0005e4000c101904 */
.L_x_1:
[----:B------:R-:W-:Y:S05]  /*07c0*/  BSYNC.RECONVERGENT B0 ;  /* 0x0000000000007941 */ /* 0x000fea0003800200 */
.L_x_0:
[----:B------:R-:W-:Y:S01]  /*07d0*/  BAR.SYNC.DEFER_BLOCKING 0x0 ;  /* 0x0000000000007b1d */ /* 0x000fe20000010000 */
[----:B-----5:R-:W-:-:S04]  /*07e0*/  ISETP.GE.U32.AND P0, PT, R7, R2, PT ;  /* 0x000000020700720c */ /* 0x020fc80003f06070 */
[----:B------:R-:W-:-:S13]  /*07f0*/  ISETP.NE.OR P0, PT, R9, RZ, P0 ;  /* 0x000000ff0900720c */ /* 0x000fda0000705670 */
[----:B------:R-:W-:Y:S05]  /*0800*/  @P0 EXIT ;  /* 0x000000000000094d */ /* 0x000fea0003800000 */
[----:B------:R-:W3:Y:S01]  /*0810*/  LDC.64 R8, c[0x0][0x380] ;  /* 0x0000e000ff087b82 */ /* 0x000ee20000000a00 */
[----:B------:R-:W-:-:S07]  /*0820*/  IMAD R5, R7, R4, R5 ;  /* 0x0000000407057224 */ /* 0x000fce00078e0205 */
[----:B0-2---:R-:W0:Y:S01]  /*0830*/  LDC.64 R10, c[0x0][0x3a0] ;  /* 0x0000e800ff0a7b82 */ /* 0x005e220000000a00 */
[----:B---3--:R-:W-:-:S06]  /*0840*/  IMAD.WIDE.U32 R12, R5, 0x4, R8 ;  /* 0x00000004050c7825 */ /* 0x008fcc00078e0008 */
[----:B------:R-:W2:Y:S01]  /*0850*/  LDG.E.CONSTANT R13, desc[UR4][R12.64] ;  /* 0x000000040c0d7981 */ /* 0x000ea2000c1e9900 */
[----:B-1----:R-:W-:Y:S01]  /*0860*/  IADD3 R17, PT, PT, R7, 0x1, RZ ;  /* 0x0000000107117810 */ /* 0x002fe20007ffe0ff */
[----:B0-----:R-:W-:-:S03]  /*0870*/  IMAD.WIDE.U32 R14, R5, 0x4, R10 ;  /* 0x00000004050e7825 */ /* 0x001fc600078e000a */
[----:B------:R-:W-:Y:S02]  /*0880*/  ISETP.GE.U32.AND P0, PT, R17, R2, PT ;  /* 0x000000021100720c */ /* 0x000fe40003f06070 */
[----:B--2---:R0:W-:Y:S11]  /*0890*/  STG.E desc[UR4][R14.64], R13 ;  /* 0x0000000d0e007986 */ /* 0x0041f6000c101904 */
[----:B------:R-:W-:Y:S05]  /*08a0*/  @P0 EXIT ;  /* 0x000000000000094d */ /* 0x000fea0003800000 */
[----:B------:R-:W1:Y:S01]  /*08b0*/  LDC R5, c[0x0][0x390] ;  /* 0x0000e400ff057b82 */ /* 0x000e620000000800 */
[----:B0-----:R-:W-:Y:S01]  /*08c0*/  LOP3.LUT R15, RZ, R7, RZ, 0x33, !PT ;  /* 0x00000007ff0f7212 */ /* 0x001fe200078e33ff */
[----:B------:R-:W-:Y:S03]  /*08d0*/  BSSY.RECONVERGENT B0, `(.L_x_9) ;  /* 0x0000017000007945 */ /* 0x000fe60003800200 */
[----:B------:R-:W-:-:S04]  /*08e0*/  IADD3 R15, PT, PT, R15, R2, RZ ;  /* 0x000000020f0f7210 */ /* 0x000fc80007ffe0ff */
[----:B------:R-:W-:Y:S01]  /*08f0*/  LOP3.LUT P0, R15, R15, 0x3, RZ, 0xc0, !PT ;  /* 0x000000030f0f7812 */ /* 0x000fe2000780c0ff */
[----:B-1----:R-:W-:-:S12]  /*0900*/  FADD R6, -R5, 1 ;  /* 0x3f80000005067421 */ /* 0x002fd80000000100 */
[----:B------:R-:W-:Y:S05]  /*0910*/  @!P0 BRA `(.L_x_10) ;  /* 0x0000000000488947 */ /* 0x000fea0003800000 */
[----:B------:R-:W-:Y:S01]  /*0920*/  IMAD R17, R17, R4, R3 ;  /* 0x0000000411117224 */ /* 0x000fe200078e0203 */
[----:B------:R-:W-:Y:S01]  /*0930*/  BSSY.RECONVERGENT B1, `(.L_x_11) ;  /* 0x000000f000017945 */ /* 0x000fe20003800200 */
[----:B------:R-:W-:Y:S01]  /*0940*/  IADD3 R12, PT, PT, -R15, RZ, RZ ;  /* 0x000000ff0f0c7210 */ /* 0x000fe20007ffe1ff */
[----:B------:R-:W-:Y:S02]  /*0950*/  IMAD.MOV.U32 R18, RZ, RZ, R7 ;  /* 0x000000ffff127224 */ /* 0x000fe400078e0007 */
[----:B------:R-:W-:-:S07]  /*0960*/  LEA R19, R0, R17, 0x2 ;  /* 0x0000001100137211 */ /* 0x000fce00078e10ff */
.L_x_12:
[----:B------:R-:W-:-:S06]  /*0970*/  IMAD.WIDE R16, R19, 0x4, R8 ;  /* 0x0000000413107825 */ /* 0x000fcc00078e0208 */
[----:B------:R-:W2:Y:S01]  /*0980*/  LDG.E.CONSTANT R16, desc[UR4][R16.64] ;  /* 0x0000000410107981 */ /* 0x000ea2000c1e9900 */
[----:B0-----:R-:W-:Y:S01]  /*0990*/  FMUL R13, R13, R6 ;  /* 0x000000060d0d7220 */ /* 0x001fe20000400000 */
[C---:B------:R-:W-:Y:S01]  /*09a0*/  IMAD.WIDE R14, R19.reuse, 0x4, R10 ;  /* 0x00000004130e7825 */ /* 0x040fe200078e020a */
[----:B------:R-:W-:Y:S02]  /*09b0*/  IADD3 R12, PT, PT, R12, 0x1, RZ ;  /* 0x000000010c0c7810 */ /* 0x000fe40007ffe0ff */
[----:B------:R-:W-:Y:S02]  /*09c0*/  IADD3 R18, PT, PT, R18, 0x1, RZ ;  /* 0x0000000112127810 */ /* 0x000fe40007ffe0ff */
[----:B------:R-:W-:Y:S02]  /*09d0*/  ISETP.NE.AND P0, PT, R12, RZ, PT ;  /* 0x000000ff0c00720c */ /* 0x000fe40003f05270 */
[----:B------:R-:W-:Y:S01]  /*09e0*/  IADD3 R19, PT, PT, R19, R4, RZ ;  /* 0x0000000413137210 */ /* 0x000fe20007ffe0ff */
[----:B--2---:R-:W-:-:S05]  /*09f0*/  FFMA R13, R16, R5, R13 ;  /* 0x00000005100d7223 */ /* 0x004fca000000000d */
[----:B------:R0:W-:Y:S05]  /*0a00*/  STG.E desc[UR4][R14.64], R13 ;  /* 0x0000000d0e007986 */ /* 0x0001ea000c101904 */
[----:B------:R-:W-:Y:S05]  /*0a10*/  @P0 BRA `(.L_x_12) ;  /* 0xfffffffc00d40947 */ /* 0x000fea000383ffff */
[----:B------:R-:W-:Y:S05]  /*0a20*/  BSYNC.RECONVERGENT B1 ;  /* 0x0000000000017941 */ /* 0x000fea0003800200 */
.L_x_11:
[----:B------:R-:W-:-:S07]  /*0a30*/  VIADD R17, R18, 0x1 ;  /* 0x0000000112117836 */ /* 0x000fce0000000000 */
.L_x_10:
[----:B------:R-:W-:Y:S05]  /*0a40*/  BSYNC.RECONVERGENT B0 ;  /* 0x0000000000007941 */ /* 0x000fea0003800200 */
.L_x_9:
[----:B------:R-:W-:-:S04]  /*0a50*/  IADD3 R7, PT, PT, -R7, -0x2, R2 ;  /* 0xfffffffe07077810 */ /* 0x000fc80007ffe102 */
[----:B------:R-:W-:-:S13]  /*0a60*/  ISETP.GE.U32.AND P0, PT, R7, 0x3, PT ;  /* 0x000000030700780c */ /* 0x000fda0003f06070 */
[----:B------:R-:W-:Y:S05]  /*0a70*/  @!P0 EXIT ;  /* 0x000000000000894d */ /* 0x000fea0003800000 */
[C---:B------:R-:W-:Y:S01]  /*0a80*/  IMAD R3, R17.reuse, R4, R3 ;  /* 0x0000000411037224 */ /* 0x040fe200078e0203 */
[----:B------:R-:W-:-:S04]  /*0a90*/  IADD3 R2, PT, PT, R17, -R2, RZ ;  /* 0x8000000211027210 */ /* 0x000fc80007ffe0ff */
[----:B------:R-:W-:-:S07]  /*0aa0*/  LEA R3, R0, R3, 0x2 ;  /* 0x0000000300037211 */ /* 0x000fce00078e10ff */
.L_x_13:
[----:B-1----:R-:W-:-:S05]  /*0ab0*/  IMAD.WIDE R16, R3, 0x4, R8 ;  /* 0x0000000403107825 */ /* 0x002fca00078e0208 */
[----:B------:R1:W2:Y:S01]  /*0ac0*/  LDG.E.CONSTANT R0, desc[UR4][R16.64] ;  /* 0x0000000410007981 */ /* 0x0002a2000c1e9900 */
[----:B------:R-:W-:-:S05]  /*0ad0*/  IMAD.WIDE R18, R4, 0x4, R16 ;  /* 0x0000000404127825 */ /* 0x000fca00078e0210 */
[----:B------:R3:W4:Y:S01]  /*0ae0*/  LDG.E.CONSTANT R12, desc[UR4][R18.64] ;  /* 0x00000004120c7981 */ /* 0x000722000c1e9900 */
[----:B------:R-:W-:-:S05]  /*0af0*/  IMAD.WIDE R20, R4, 0x4, R18 ;  /* 0x0000000404147825 */ /* 0x000fca00078e0212 */
[----:B------:R5:W4:Y:S01]  /*0b00*/  LDG.E.CONSTANT R24, desc[UR4][R20.64] ;  /* 0x0000000414187981 */ /* 0x000b22000c1e9900 */
[----:B------:R-:W-:-:S06]  /*0b10*/  IMAD.WIDE R22, R4, 0x4, R20 ;  /* 0x0000000404167825 */ /* 0x000fcc00078e0214 */
[----:B------:R-:W4:Y:S01]  /*0b20*/  LDG.E.CONSTANT R22, desc[UR4][R22.64] ;  /* 0x0000000416167981 */ /* 0x000f22000c1e9900 */
[----:B------:R-:W-:Y:S01]  /*0b30*/  FMUL R7, R13, R6 ;  /* 0x000000060d077220 */ /* 0x000fe20000400000 */
[----:B0-----:R-:W-:Y:S01]  /*0b40*/  IMAD.WIDE R14, R3, 0x4, R10 ;  /* 0x00000004030e7825 */ /* 0x001fe200078e020a */
[----:B------:R-:W-:Y:S02]  /*0b50*/  IADD3 R2, PT, PT, R2, 0x4, RZ ;  /* 0x0000000402027810 */ /* 0x000fe40007ffe0ff */
[----:B------:R-:W-:Y:S02]  /*0b60*/  LEA R3, R4, R3, 0x2 ;  /* 0x0000000304037211 */ /* 0x000fe400078e10ff */
[----:B------:R-:W-:Y:S01]  /*0b70*/  ISETP.NE.AND P0, PT, R2, RZ, PT ;  /* 0x000000ff0200720c */ /* 0x000fe20003f05270 */
[----:B-1----:R-:W-:-:S04]  /*0b80*/  IMAD.WIDE R16, R4, 0x4, R14 ;  /* 0x0000000404107825 */ /* 0x002fc800078e020e */
[----:B---3--:R-:W-:-:S04]  /*0b90*/  IMAD.WIDE R18, R4, 0x4, R16 ;  /* 0x0000000404127825 */ /* 0x008fc800078e0210 */
[----:B-----5:R-:W-:-:S04]  /*0ba0*/  IMAD.WIDE R20, R4, 0x4, R18 ;  /* 0x0000000404147825 */ /* 0x020fc800078e0212 */
[----:B--2---:R-:W-:-:S04]  /*0bb0*/  FFMA R7, R0, R5, R7 ;  /* 0x0000000500077223 */ /* 0x004fc80000000007 */
[----:B------:R-:W-:Y:S01]  /*0bc0*/  FMUL R13, R7, R6 ;  /* 0x00000006070d7220 */ /* 0x000fe20000400000 */
[----:B------:R1:W-:Y:S03]  /*0bd0*/  STG.E desc[UR4][R14.64], R7 ;  /* 0x000000070e007986 */ /* 0x0003e6000c101904 */
[----:B----4-:R-:W-:-:S04]  /*0be0*/  FFMA R25, R12, R5, R13 ;  /* 0x000000050c197223 */ /* 0x010fc8000000000d */
[----:B------:R-:W-:Y:S01]  /*0bf0*/  FMUL R13, R25, R6 ;  /* 0x00000006190d7220 */ /* 0x000fe20000400000 */
[----:B------:R1:W-:Y:S03]  /*0c00*/  STG.E desc[UR4][R16.64], R25 ;  /* 0x0000001910007986 */ /* 0x0003e6000c101904 */
[----:B------:R-:W-:-:S04]  /*0c10*/  FFMA R27, R24, R5, R13 ;  /* 0x00000005181b7223 */ /* 0x000fc8000000000d */
[----:B------:R-:W-:Y:S01]  /*0c20*/  FMUL R13, R27, R6 ;  /* 0x000000061b0d7220 */ /* 0x000fe20000400000 */
[----:B------:R1:W-:Y:S03]  /*0c30*/  STG.E desc[UR4][R18.64], R27 ;  /* 0x0000001b12007986 */ /* 0x0003e6000c101904 */
[----:B------:R-:W-:-:S05]  /*0c40*/  FFMA R13, R22, R5, R13 ;  /* 0x00000005160d7223 */ /* 0x000fca000000000d */
[----:B------:R1:W-:Y:S01]  /*0c50*/  STG.E desc[UR4][R20.64], R13 ;  /* 0x0000000d14007986 */ /* 0x0003e2000c101904 */
[----:B------:R-:W-:Y:S05]  /*0c60*/  @P0 BRA `(.L_x_13) ;  /* 0xfffffffc00900947 */ /* 0x000fea000383ffff */
[----:B------:R-:W-:Y:S05]  /*0c70*/  EXIT ;  /* 0x000000000000794d */ /* 0x000fea0003800000 */
.L_x_14:
[----:B------:R-:W-:-:S00]  /*0c80*/  BRA `(.L_x_14) ;  /* 0xfffffffc00fc7947 */ /* 0x000fc0000383ffff */
[----:B------:R-:W-:-:S00]  /*0c90*/  NOP ;  /* 0x0000000000007918 */ /* 0x000fc00000000000 */
        /* <DEDUP_REMOVED lines=14> */
.L_x_49:


//--------------------- .text.mwdx_many_series_one_param_tiled2d_f32_tx128_ty2 --------------------------
	.section	.text.mwdx_many_series_one_param_tiled2d_f32_tx128_ty2,"ax",@progbits
	.align	128
        .global         mwdx_many_series_one_param_tiled2d_f32_tx128_ty2
        .type           mwdx_many_series_one_param_tiled2d_f32_tx128_ty2,@function
        .size           mwdx_many_series_one_param_tiled2d_f32_tx128_ty2,(.L_x_50 - mwdx_many_series_one_param_tiled2d_f32_tx128_ty2)
        .other          mwdx_many_series_one_param_tiled2d_f32_tx128_ty2,@"STO_CUDA_ENTRY STV_DEFAULT"
mwdx_many_series_one_param_tiled2d_f32_tx128_ty2:
.text.mwdx_many_series_one_param_tiled2d_f32_tx128_ty2:
        /* <DEDUP_REMOVED lines=52> */
.L_x_19:
        /* <DEDUP_REMOVED lines=30> */
.L_x_18:
[----:B------:R-:W-:Y:S05]  /*0520*/  BSYNC.RECONVERGENT B1 ;  /* 0x0000000000017941 */ /* 0x000fea0003800200 */
.L_x_17:
        /* <DEDUP_REMOVED lines=20> */
.L_x_21:
[----:B------:R-:W-:Y:S05]  /*0670*/  BSYNC.RECONVERGENT B1 ;  /* 0x0000000000017941 */ /* 0x000fea0003800200 */
.L_x_20:
        /* <DEDUP_REMOVED lines=15> */
.L_x_23:
[----:B------:R-:W-:Y:S05]  /*0770*/  BSYNC.RECONVERGENT B1 ;  /* 0x0000000000017941 */ /* 0x000fea0003800200 */
.L_x_22:
[----:B--2---:R-:W-:Y:S01]  /*0780*/  @!P0 IMAD R13, R12, R4, R5 ;  /* 0x000000040c0d8224 */ /* 0x004fe200078e0205 */
[----:B-1----:R-:W-:-:S03]  /*0790*/  @!P0 MOV R15, 0x7fc00000 ;  /* 0x7fc00000000f8802 */ /* 0x002fc60000000f00 */
[----:B0-----:R-:W-:-:S05]  /*07a0*/  @!P0 IMAD.WIDE R10, R13, 0x4, R10 ;  /* 0x000000040d0a8825 */ /* 0x001fca00078e020a */
[----:B------:R2:W-:Y:S02]  /*07b0*/  @!P0 STG.E desc[UR4][R10.64], R15 ;  /* 0x0000000f0a008986 */ /* 0x0005e4000c101904 */
.L_x_16:
[----:B------:R-:W-:Y:S05]  /*07c0*/  BSYNC.RECONVERGENT B0 ;  /* 0x0000000000007941 */ /* 0x000fea0003800200 */
.L_x_15:
        /* <DEDUP_REMOVED lines=26> */
.L_x_27:
        /* <DEDUP_REMOVED lines=12> */
.L_x_26:
[----:B------:R-:W-:-:S07]  /*0a30*/  VIADD R17, R18, 0x1 ;  /* 0x0000000112117836 */ /* 0x000fce0000000000 */
.L_x_25:
[----:B------:R-:W-:Y:S05]  /*0a40*/  BSYNC.RECONVERGENT B0 ;  /* 0x0000000000007941 */ /* 0x000fea0003800200 */
.L_x_24:
[----:B------:R-:W-:-:S04]  /*0a50*/  IADD3 R7, PT, PT, -R7, -0x2, R2 ;  /* 0xfffffffe07077810 */ /* 0x000fc80007ffe102 */
[----:B------:R-:W-:-:S13]  /*0a60*/  ISETP.GE.U32.AND P0, PT, R7, 0x3, PT ;  /* 0x000000030700780c */ /* 0x000fda0003f06070 */
[----:B------:R-:W-:Y:S05]  /*0a70*/  @!P0 EXIT ;  /* 0x000000000000894d */ /* 0x000fea0003800000 */
[C---:B------:R-:W-:Y:S01]  /*0a80*/  IMAD R3, R17.reuse, R4, R3 ;  /* 0x0000000411037224 */ /* 0x040fe200078e0203 */
[----:B------:R-:W-:-:S04]  /*0a90*/  IADD3 R2, PT, PT, R17, -R2, RZ ;  /* 0x8000000211027210 */ /* 0x000fc80007ffe0ff */
[----:B------:R-:W-:-:S07]  /*0aa0*/  LEA R3, R0, R3, 0x1 ;  /* 0x0000000300037211 */ /* 0x000fce00078e08ff */
.L_x_28:
        /* <DEDUP_REMOVED lines=29> */
.L_x_29:
        /* <DEDUP_REMOVED lines=16> */
.L_x_50:


//--------------------- .text.mwdx_many_series_one_param_f32 --------------------------
	.section	.text.mwdx_many_series_one_param_f32,"ax",@progbits
	.align	128
        .global         mwdx_many_series_one_param_f32
        .type           mwdx_many_series_one_param_f32,@function
        .size           mwdx_many_series_one_param_f32,(.L_x_51 - mwdx_many_series_one_param_f32)
        .other          mwdx_many_series_one_param_f32,@"STO_CUDA_ENTRY STV_DEFAULT"
mwdx_many_series_one_param_f32:
.text.mwdx_many_series_one_param_f32:
[----:B------:R-:W-:Y:S01]  /*0000*/  LDC R1, c[0x0][0x37c] ;  /* 0x0000df00ff017b82 */ /* 0x000fe20000000800 */
[----:B------:R-:W0:Y:S07]  /*0010*/  S2R R3, SR_CTAID.X ;  /* 0x0000000000037919 */ /* 0x000e2e0000002500 */
[----:B------:R-:W1:Y:S08]  /*0020*/  LDC R6, c[0x0][0x398] ;  /* 0x0000e600ff067b82 */ /* 0x000e700000000800 */
[----:B------:R-:W0:Y:S01]  /*0030*/  LDC R0, c[0x0][0x394] ;  /* 0x0000e500ff007b82 */ /* 0x000e220000000800 */
[----:B-1----:R-:W-:-:S04]  /*0040*/  ISETP.GE.AND P0, PT, R6, 0x1, PT ;  /* 0x000000010600780c */ /* 0x002fc80003f06270 */
[----:B0-----:R-:W-:-:S13]  /*0050*/  ISETP.GE.OR P0, PT, R3, R0, !P0 ;  /* 0x000000000300720c */ /* 0x001fda0004706670 */
[----:B------:R-:W-:Y:S05]  /*0060*/  @P0 EXIT ;  /* 0x000000000000094d */ /* 0x000fea0003800000 */
[----:B------:R-:W0:Y:S01]  /*0070*/  LDC.64 R4, c[0x0][0x388] ;  /* 0x0000e200ff047b82 */ /* 0x000e220000000a00 */
[----:B------:R-:W1:Y:S01]  /*0080*/  LDCU.64 UR4, c[0x0][0x358] ;  /* 0x00006b00ff0477ac */ /* 0x000e620008000a00 */
[----:B0-----:R-:W-:-:S06]  /*0090*/  IMAD.WIDE.U32 R4, R3, 0x4, R4 ;  /* 0x0000000403047825 */ /* 0x001fcc00078e0004 */
[----:B-1----:R-:W2:Y:S01]  /*00a0*/  LDG.E.CONSTANT R5, desc[UR4][R4.64] ;  /* 0x0000000404057981 */ /* 0x002ea2000c1e9900 */
[----:B------:R-:W-:Y:S01]  /*00b0*/  BSSY.RECONVERGENT B0, `(.L_x_30) ;  /* 0x000000f000007945 */ /* 0x000fe20003800200 */
[----:B------:R-:W0:Y:S02]  /*00c0*/  S2R R7, SR_TID.X ;  /* 0x0000000000077919 */ /* 0x000e240000002100 */
[-C--:B0-----:R-:W-:Y:S02]  /*00d0*/  ISETP.GE.U32.AND P1, PT, R7, R6.reuse, PT ;  /* 0x000000060700720c */ /* 0x081fe40003f26070 */
[----:B--2---:R-:W-:-:S04]  /*00e0*/  ISETP.GE.U32.AND P0, PT, R5, R6, PT ;  /* 0x000000060500720c */ /* 0x004fc80003f06070 */
[----:B------:R-:W-:-:S07]  /*00f0*/  ISETP.NE.OR P0, PT, R7, RZ, P0 ;  /* 0x000000ff0700720c */ /* 0x000fce0000705670 */
[----:B------:R-:W-:Y:S06]  /*0100*/  @P1 BRA `(.L_x_31) ;  /* 0x0000000000241947 */ /* 0x000fec0003800000 */
[----:B------:R-:W0:Y:S01]  /*0110*/  LDC R2, c[0x0][0x360] ;  /* 0x0000d800ff027b82 */ /* 0x000e220000000800 */
[----:B------:R-:W-:-:S07]  /*0120*/  MOV R13, 0x7fc00000 ;  /* 0x7fc00000000d7802 */ /* 0x000fce0000000f00 */
[----:B------:R-:W1:Y:S02]  /*0130*/  LDC.64 R10, c[0x0][0x3a0] ;  /* 0x0000e800ff0a7b82 */ /* 0x000e640000000a00 */
.L_x_32:
[----:B--2---:R-:W-:Y:S01]  /*0140*/  IMAD R9, R7, R0, R3 ;  /* 0x0000000007097224 */ /* 0x004fe200078e0203 */
[----:B0-----:R-:W-:-:S03]  /*0150*/  IADD3 R7, PT, PT, R2, R7, RZ ;  /* 0x0000000702077210 */ /* 0x001fc60007ffe0ff */
[----:B-1----:R-:W-:Y:S01]  /*0160*/  IMAD.WIDE R8, R9, 0x4, R10 ;  /* 0x0000000409087825 */ /* 0x002fe200078e020a */
[----:B------:R-:W-:-:S04]  /*0170*/  ISETP.GE.AND P1, PT, R7, R6, PT ;  /* 0x000000060700720c */ /* 0x000fc80003f26270 */
[----:B------:R2:W-:Y:S09]  /*0180*/  STG.E desc[UR4][R8.64], R13 ;  /* 0x0000000d08007986 */ /* 0x0005f2000c101904 */
[----:B------:R-:W-:Y:S05]  /*0190*/  @!P1 BRA `(.L_x_32) ;  /* 0xfffffffc00e89947 */ /* 0x000fea000383ffff */
.L_x_31:
[----:B------:R-:W-:Y:S05]  /*01a0*/  BSYNC.RECONVERGENT B0 ;  /* 0x0000000000007941 */ /* 0x000fea0003800200 */
.L_x_30:
[----:B------:R-:W-:Y:S06]  /*01b0*/  BAR.SYNC.DEFER_BLOCKING 0x0 ;  /* 0x0000000000007b1d */ /* 0x000fec0000010000 */
[----:B------:R-:W-:Y:S05]  /*01c0*/  @P0 EXIT ;  /* 0x000000000000094d */ /* 0x000fea0003800000 */
[----:B------:R-:W2:Y:S01]  /*01d0*/  LDC.64 R14, c[0x0][0x380] ;  /* 0x0000e000ff0e7b82 */ /* 0x000ea20000000a00 */
[----:B------:R-:W-:-:S07]  /*01e0*/  IMAD R11, R5, R0, R3 ;  /* 0x00000000050b7224 */ /* 0x000fce00078e0203 */
[----:B------:R-:W0:Y:S01]  /*01f0*/  LDC.64 R16, c[0x0][0x3a0] ;  /* 0x0000e800ff107b82 */ /* 0x000e220000000a00 */
[----:B--2---:R-:W-:-:S05]  /*0200*/  IMAD.WIDE.U32 R8, R11, 0x4, R14 ;  /* 0x000000040b087825 */ /* 0x004fca00078e000e */
[----:B------:R-:W2:Y:S01]  /*0210*/  LDG.E.CONSTANT R21, desc[UR4][R8.64] ;  /* 0x0000000408157981 */ /* 0x000ea2000c1e9900 */
[----:B------:R-:W-:Y:S01]  /*0220*/  IADD3 R7, PT, PT, R5, 0x1, RZ ;  /* 0x0000000105077810 */ /* 0x000fe20007ffe0ff */
[----:B0-----:R-:W-:-:S03]  /*0230*/  IMAD.WIDE.U32 R10, R11, 0x4, R16 ;  /* 0x000000040b0a7825 */ /* 0x001fc600078e0010 */
[----:B------:R-:W-:Y:S02]  /*0240*/  ISETP.GE.U32.AND P0, PT, R7, R6, PT ;  /* 0x000000060700720c */ /* 0x000fe40003f06070 */
[----:B--2---:R0:W-:Y:S11]  /*0250*/  STG.E desc[UR4][R10.64], R21 ;  /* 0x000000150a007986 */ /* 0x0041f6000c101904 */
[----:B------:R-:W-:Y:S05]  /*0260*/  @P0 EXIT ;  /* 0x000000000000094d */ /* 0x000fea0003800000 */
[----:B------:R-:W1:Y:S01]  /*0270*/  LDC R2, c[0x0][0x390] ;  /* 0x0000e400ff027b82 */ /* 0x000e620000000800 */
[----:B------:R-:W-:-:S04]  /*0280*/  LOP3.LUT R9, RZ, R5, RZ, 0x33, !PT ;  /* 0x00000005ff097212 */ /* 0x000fc800078e33ff */
[----:B------:R-:W-:-:S04]  /*0290*/  IADD3 R9, PT, PT, R9, R6, RZ ;  /* 0x0000000609097210 */ /* 0x000fc80007ffe0ff */
[----:B------:R-:W-:Y:S01]  /*02a0*/  LOP3.LUT P0, R9, R9, 0x3, RZ, 0xc0, !PT ;  /* 0x0000000309097812 */ /* 0x000fe2000780c0ff */
[----:B-1----:R-:W-:-:S12]  /*02b0*/  FADD R4, -R2, 1 ;  /* 0x3f80000002047421 */ /* 0x002fd80000000100 */
[----:B------:R-:W-:Y:S05]  /*02c0*/  @!P0 BRA `(.L_x_33) ;  /* 0x00000000003c8947 */ /* 0x000fea0003800000 */
[----:B------:R-:W-:Y:S01]  /*02d0*/  IMAD R13, R7, R0, R3 ;  /* 0x00000000070d7224 */ /* 0x000fe200078e0203 */
[----:B------:R-:W-:Y:S02]  /*02e0*/  IADD3 R7, PT, PT, -R9, RZ, RZ ;  /* 0x000000ff09077210 */ /* 0x000fe40007ffe1ff */
[----:B------:R-:W-:-:S07]  /*02f0*/  MOV R12, R5 ;  /* 0x00000005000c7202 */ /* 0x000fce0000000f00 */
.L_x_34:
[----:B0-----:R-:W-:-:S06]  /*0300*/  IMAD.WIDE R10, R13, 0x4, R14 ;  /* 0x000000040d0a7825 */ /* 0x001fcc00078e020e */
[----:B------:R-:W2:Y:S01]  /*0310*/  LDG.E.CONSTANT R11, desc[UR4][R10.64] ;  /* 0x000000040a0b7981 */ /* 0x000ea2000c1e9900 */
[----:B------:R-:W-:Y:S01]  /*0320*/  FMUL R18, R21, R4 ;  /* 0x0000000415127220 */ /* 0x000fe20000400000 */
[----:B-1----:R-:W-:Y:S01]  /*0330*/  IMAD.WIDE R8, R13, 0x4, R16 ;  /* 0x000000040d087825 */ /* 0x002fe200078e0210 */
[----:B------:R-:W-:Y:S02]  /*0340*/  IADD3 R7, PT, PT, R7, 0x1, RZ ;  /* 0x0000000107077810 */ /* 0x000fe40007ffe0ff */
[----:B------:R-:W-:Y:S02]  /*0350*/  IADD3 R12, PT, PT, R12, 0x1, RZ ;  /* 0x000000010c0c7810 */ /* 0x000fe40007ffe0ff */
[----:B------:R-:W-:Y:S02]  /*0360*/  ISETP.NE.AND P0, PT, R7, RZ, PT ;  /* 0x000000ff0700720c */ /* 0x000fe40003f05270 */
[----:B------:R-:W-:Y:S01]  /*0370*/  IADD3 R13, PT, PT, R13, R0, RZ ;  /* 0x000000000d0d7210 */ /* 0x000fe20007ffe0ff */
[----:B--2---:R-:W-:-:S05]  /*0380*/  FFMA R21, R11, R2, R18 ;  /* 0x000000020b157223 */ /* 0x004fca0000000012 */
[----:B------:R1:W-:Y:S05]  /*0390*/  STG.E desc[UR4][R8.64], R21 ;  /* 0x0000001508007986 */ /* 0x0003ea000c101904 */
[----:B------:R-:W-:Y:S05]  /*03a0*/  @P0 BRA `(.L_x_34) ;  /* 0xfffffffc00d40947 */ /* 0x000fea000383ffff */
[----:B------:R-:W-:-:S07]  /*03b0*/  IADD3 R7, PT, PT, R12, 0x1, RZ ;  /* 0x000000010c077810 */ /* 0x000fce0007ffe0ff */
.L_x_33:
[----:B------:R-:W-:-:S04]  /*03c0*/  IADD3 R5, PT, PT, -R5, -0x2, R6 ;  /* 0xfffffffe05057810 */ /* 0x000fc80007ffe106 */
[----:B------:R-:W-:-:S13]  /*03d0*/  ISETP.GE.U32.AND P0, PT, R5, 0x3, PT ;  /* 0x000000030500780c */ /* 0x000fda0003f06070 */
[----:B------:R-:W-:Y:S05]  /*03e0*/  @!P0 EXIT ;  /* 0x000000000000894d */ /* 0x000fea0003800000 */
[C---:B------:R-:W-:Y:S01]  /*03f0*/  IADD3 R6, PT, PT, R7.reuse, -R6, RZ ;  /* 0x8000000607067210 */ /* 0x040fe20007ffe0ff */
[----:B------:R-:W-:-:S03]  /*0400*/  IMAD R22, R7, R0, R3 ;  /* 0x0000000007167224 */ /* 0x000fc600078e0203 */
[----:B------:R-:W-:-:S13]  /*0410*/  ISETP.GE.AND P0, PT, R6, RZ, PT ;  /* 0x000000ff0600720c */ /* 0x000fda0003f06270 */
[----:B------:R-:W-:Y:S05]  /*0420*/  @P0 BRA `(.L_x_35) ;  /* 0x0000000800940947 */ /* 0x000fea0003800000 */
[----:B------:R-:W-:Y:S02]  /*0430*/  IADD3 R3, PT, PT, -R6, RZ, RZ ;  /* 0x000000ff06037210 */ /* 0x000fe40007ffe1ff */
[----:B------:R-:W-:Y:S02]  /*0440*/  PLOP3.LUT P0, PT, PT, PT, PT, 0x80, 0x8 ;  /* 0x000000000008781c */ /* 0x000fe40003f0f070 */
[----:B------:R-:W-:-:S13]  /*0450*/  ISETP.GT.AND P1, PT, R3, 0xc, PT ;  /* 0x0000000c0300780c */ /* 0x000fda0003f24270 */
[----:B------:R-:W-:Y:S05]  /*0460*/  @!P1 BRA `(.L_x_36) ;  /* 0x0000000400a09947 */ /* 0x000fea0003800000 */
[----:B------:R-:W-:-:S13]  /*0470*/  PLOP3.LUT P0, PT, PT, PT, PT, 0x8, 0x80 ;  /* 0x000000000080781c */ /* 0x000fda0003f0e170 */
.L_x_37:
[----:B0-----:R-:W-:-:S05]  /*0480*/  IMAD.WIDE R10, R22, 0x4, R14 ;  /* 0x00000004160a7825 */ /* 0x001fca00078e020e */
[----:B------:R-:W2:Y:S01]  /*0490*/  LDG.E.CONSTANT R7, desc[UR4][R10.64] ;  /* 0x000000040a077981 */ /* 0x000ea2000c1e9900 */
[----:B------:R-:W-:-:S05]  /*04a0*/  IMAD.WIDE R26, R0, 0x4, R10 ;  /* 0x00000004001a7825 */ /* 0x000fca00078e020a */
[----:B------:R0:W3:Y:S02]  /*04b0*/  LDG.E.CONSTANT R5, desc[UR4][R26.64] ;  /* 0x000000041a057981 */ /* 0x0000e4000c1e9900 */
[----:B0-----:R-:W-:-:S05]  /*04c0*/  IMAD.WIDE R26, R0, 0x4, R26 ;  /* 0x00000004001a7825 */ /* 0x001fca00078e021a */
[----:B------:R-:W4:Y:S01]  /*04d0*/  LDG.E.CONSTANT R28, desc[UR4][R26.64] ;  /* 0x000000041a1c7981 */ /* 0x000f22000c1e9900 */
[----:B------:R-:W-:-:S05]  /*04e0*/  IMAD.WIDE R12, R0, 0x4, R26 ;  /* 0x00000004000c7825 */ /* 0x000fca00078e021a */
[----:B------:R0:W5:Y:S01]  /*04f0*/  LDG.E.CONSTANT R23, desc[UR4][R12.64] ;  /* 0x000000040c177981 */ /* 0x000162000c1e9900 */
[----:B-1----:R-:W-:-:S05]  /*0500*/  LEA R8, R0, R22, 0x2 ;  /* 0x0000001600087211 */ /* 0x002fca00078e10ff */
[----:B------:R-:W-:-:S05]  /*0510*/  IMAD.WIDE R18, R8, 0x4, R14 ;  /* 0x0000000408127825 */ /* 0x000fca00078e020e */
[----:B------:R1:W5:Y:S01]  /*0520*/  LDG.E.CONSTANT R9, desc[UR4][R18.64] ;  /* 0x0000000412097981 */ /* 0x000362000c1e9900 */
[----:B0-----:R-:W-:-:S05]  /*0530*/  IMAD.WIDE R12, R0, 0x4, R18 ;  /* 0x00000004000c7825 */ /* 0x001fca00078e0212 */
[----:B------:R0:W5:Y:S01]  /*0540*/  LDG.E.CONSTANT R25, desc[UR4][R12.64] ;  /* 0x000000040c197981 */ /* 0x000162000c1e9900 */
[C---:B------:R-:W-:Y:S01]  /*0550*/  LEA R29, R0.reuse, R8, 0x2 ;  /* 0x00000008001d7211 */ /* 0x040fe200078e10ff */
[----:B-1----:R-:W-:-:S05]  /*0560*/  IMAD.WIDE R18, R0, 0x4, R12 ;  /* 0x0000000400127825 */ /* 0x002fca00078e020c */
[----:B------:R1:W5:Y:S01]  /*0570*/  LDG.E.CONSTANT R3, desc[UR4][R18.64] ;  /* 0x0000000412037981 */ /* 0x000362000c1e9900 */
[----:B------:R-:W-:-:S04]  /*0580*/  IMAD.WIDE R10, R0, 0x4, R18 ;  /* 0x00000004000a7825 */ /* 0x000fc800078e0212 */
[----:B------:R-:W-:Y:S02]  /*0590*/  IMAD.WIDE R26, R29, 0x4, R14 ;  /* 0x000000041d1a7825 */ /* 0x000fe400078e020e */
[----:B------:R-:W5:Y:S02]  /*05a0*/  LDG.E.CONSTANT R11, desc[UR4][R10.64] ;  /* 0x000000040a0b7981 */ /* 0x000f64000c1e9900 */
[C---:B0-----:R-:W-:Y:S02]  /*05b0*/  IMAD.WIDE R12, R0.reuse, 0x4, R26 ;  /* 0x00000004000c7825 */ /* 0x041fe400078e021a */
[----:B------:R-:W5:Y:S02]  /*05c0*/  LDG.E.CONSTANT R27, desc[UR4][R26.64] ;  /* 0x000000041a1b7981 */ /* 0x000f64000c1e9900 */
[----:B------:R-:W-:Y:S01]  /*05d0*/  FMUL R24, R21, R4 ;  /* 0x0000000415187220 */ /* 0x000fe20000400000 */
[C---:B-1----:R-:W-:Y:S02]  /*05e0*/  IMAD.WIDE R18, R0.reuse, 0x4, R12 ;  /* 0x0000000400127825 */ /* 0x042fe400078e020c */
[----:B------:R-:W5:Y:S02]  /*05f0*/  LDG.E.CONSTANT R13, desc[UR4][R12.64] ;  /* 0x000000040c0d7981 */ /* 0x000f64000c1e9900 */
[----:B------:R-:W-:-:S05]  /*0600*/  IMAD.WIDE R20, R0, 0x4, R18 ;  /* 0x0000000400147825 */ /* 0x000fca00078e0212 */
[----:B------:R-:W5:Y:S01]  /*0610*/  LDG.E.CONSTANT R10, desc[UR4][R20.64] ;  /* 0x00000004140a7981 */ /* 0x000f62000c1e9900 */
[----:B--2---:R-:W-:-:S03]  /*0620*/  FFMA R24, R7, R2, R24 ;  /* 0x0000000207187223 */ /* 0x004fc60000000018 */
[----:B------:R0:W2:Y:S02]  /*0630*/  LDG.E.CONSTANT R7, desc[UR4][R18.64] ;  /* 0x0000000412077981 */ /* 0x0000a4000c1e9900 */
[----:B0-----:R-:W-:-:S04]  /*0640*/  IMAD.WIDE R18, R22, 0x4, R16 ;  /* 0x0000000416127825 */ /* 0x001fc800078e0210 */
[----:B------:R-:W-:-:S04]  /*0650*/  FMUL R22, R24, R4 ;  /* 0x0000000418167220 */ /* 0x000fc80000400000 */
[----:B---3--:R-:W-:Y:S01]  /*0660*/  FFMA R22, R5, R2, R22 ;  /* 0x0000000205167223 */ /* 0x008fe20000000016 */
[----:B------:R-:W-:-:S03]  /*0670*/  LEA R5, R0, R29, 0x2 ;  /* 0x0000001d00057211 */ /* 0x000fc600078e10ff */
[----:B------:R-:W-:Y:S02]  /*0680*/  FMUL R12, R22, R4 ;  /* 0x00000004160c7220 */ /* 0x000fe40000400000 */
[----:B------:R-:W-:-:S04]  /*0690*/  IMAD.WIDE R20, R5, 0x4, R14 ;  /* 0x0000000405147825 */ /* 0x000fc800078e020e */
[----:B----4-:R-:W-:Y:S02]  /*06a0*/  FFMA R28, R28, R2, R12 ;  /* 0x000000021c1c7223 */ /* 0x010fe4000000000c */
[----:B------:R0:W3:Y:S04]  /*06b0*/  LDG.E.CONSTANT R12, desc[UR4][R20.64] ;  /* 0x00000004140c7981 */ /* 0x0000e8000c1e9900 */
[----:B------:R1:W-:Y:S01]  /*06c0*/  STG.E desc[UR4][R18.64], R24 ;  /* 0x0000001812007986 */ /* 0x0003e2000c101904 */
[----:B0-----:R-:W-:-:S05]  /*06d0*/  IMAD.WIDE R20, R0, 0x4, R20 ;  /* 0x0000000400147825 */ /* 0x001fca00078e0214 */
[----:B------:R-:W4:Y:S01]  /*06e0*/  LDG.E.CONSTANT R26, desc[UR4][R20.64] ;  /* 0x00000004141a7981 */ /* 0x000f22000c1e9900 */
[----:B-1----:R-:W-:-:S04]  /*06f0*/  IMAD.WIDE R18, R0, 0x4, R18 ;  /* 0x0000000400127825 */ /* 0x002fc800078e0212 */
[----:B------:R-:W-:Y:S01]  /*0700*/  FMUL R24, R28, R4 ;  /* 0x000000041c187220 */ /* 0x000fe20000400000 */
[----:B------:R0:W-:Y:S03]  /*0710*/  STG.E desc[UR4][R18.64], R22 ;  /* 0x0000001612007986 */ /* 0x0001e6000c101904 */
[----:B-----5:R-:W-:Y:S01]  /*0720*/  FFMA R24, R23, R2, R24 ;  /* 0x0000000217187223 */ /* 0x020fe20000000018 */
[----:B0-----:R-:W-:-:S04]  /*0730*/  IMAD.WIDE R18, R0, 0x4, R18 ;  /* 0x0000000400127825 */ /* 0x001fc800078e0212 */
[C---:B------:R-:W-:Y:S01]  /*0740*/  IMAD.WIDE R22, R0.reuse, 0x4, R20 ;  /* 0x0000000400167825 */ /* 0x040fe200078e0214 */
[----:B------:R0:W-:Y:S04]  /*0750*/  STG.E desc[UR4][R18.64], R28 ;  /* 0x0000001c12007986 */ /* 0x0001e8000c101904 */
[----:B0-----:R0:W5:Y:S02]  /*0760*/  LDG.E.CONSTANT R28, desc[UR4][R22.64] ;  /* 0x00000004161c7981 */ /* 0x001164000c1e9900 */
[----:B0-----:R-:W-:-:S06]  /*0770*/  IMAD.WIDE R22, R0, 0x4, R22 ;  /* 0x0000000400167825 */ /* 0x001fcc00078e0216 */
[----:B------:R0:W5:Y:S01]  /*0780*/  LDG.E.CONSTANT R23, desc[UR4][R22.64] ;  /* 0x0000000416177981 */ /* 0x000162000c1e9900 */
[----:B------:R-:W-:-:S04]  /*0790*/  FMUL R20, R24, R4 ;  /* 0x0000000418147220 */ /* 0x000fc80000400000 */
[----:B------:R-:W-:-:S04]  /*07a0*/  FFMA R20, R9, R2, R20 ;  /* 0x0000000209147223 */ /* 0x000fc80000000014 */
[----:B------:R-:W-:-:S04]  /*07b0*/  FMUL R9, R20, R4 ;  /* 0x0000000414097220 */ /* 0x000fc80000400000 */
[----:B------:R-:W-:-:S04]  /*07c0*/  FFMA R25, R25, R2, R9 ;  /* 0x0000000219197223 */ /* 0x000fc80000000009 */
[----:B------:R-:W-:-:S04]  /*07d0*/  FMUL R9, R25, R4 ;  /* 0x0000000419097220 */ /* 0x000fc80000400000 */
[----:B------:R-:W-:Y:S01]  /*07e0*/  FFMA R3, R3, R2, R9 ;  /* 0x0000000203037223 */ /* 0x000fe20000000009 */
[----:B------:R-:W-:-:S04]  /*07f0*/  IMAD.WIDE R18, R0, 0x4, R18 ;  /* 0x0000000400127825 */ /* 0x000fc800078e0212 */
[----:B------:R-:W-:-:S04]  /*0800*/  FMUL R21, R3, R4 ;  /* 0x0000000403157220 */ /* 0x000fc80000400000 */
[----:B------:R-:W-:Y:S01]  /*0810*/  FFMA R21, R11, R2, R21 ;  /* 0x000000020b157223 */ /* 0x000fe20000000015 */
[----:B------:R1:W-:Y:S03]  /*0820*/  STG.E desc[UR4][R18.64], R24 ;  /* 0x0000001812007986 */ /* 0x0003e6000c101904 */
[----:B-1----:R-:W-:-:S04]  /*0830*/  FMUL R18, R21, R4 ;  /* 0x0000000415127220 */ /* 0x002fc80000400000 */
[----:B------:R-:W-:-:S04]  /*0840*/  FFMA R27, R27, R2, R18 ;  /* 0x000000021b1b7223 */ /* 0x000fc80000000012 */
[----:B------:R-:W-:-:S04]  /*0850*/  FMUL R18, R27, R4 ;  /* 0x000000041b127220 */ /* 0x000fc80000400000 */
[----:B------:R-:W-:Y:S01]  /*0860*/  FFMA R13, R13, R2, R18 ;  /* 0x000000020d0d7223 */ /* 0x000fe20000000012 */
[----:B------:R-:W-:-:S04]  /*0870*/  IMAD.WIDE R8, R8, 0x4, R16 ;  /* 0x0000000408087825 */ /* 0x000fc800078e0210 */
[----:B------:R-:W-:Y:S01]  /*0880*/  FMUL R18, R13, R4 ;  /* 0x000000040d127220 */ /* 0x000fe20000400000 */
[----:B------:R1:W-:Y:S01]  /*0890*/  STG.E desc[UR4][R8.64], R20 ;  /* 0x0000001408007986 */ /* 0x0003e2000c101904 */
[----:B------:R-:W-:-:S04]  /*08a0*/  IADD3 R6, PT, PT, R6, 0x10, RZ ;  /* 0x0000001006067810 */ /* 0x000fc80007ffe0ff */
[----:B------:R-:W-:Y:S01]  /*08b0*/  ISETP.GE.AND P1, PT, R6, -0xc, PT ;  /* 0xfffffff40600780c */ /* 0x000fe20003f26270 */
[----:B--2---:R-:W-:Y:S01]  /*08c0*/  FFMA R7, R7, R2, R18 ;  /* 0x0000000207077223 */ /* 0x004fe20000000012 */
[----:B------:R-:W-:-:S04]  /*08d0*/  IMAD.WIDE R18, R0, 0x4, R8 ;  /* 0x0000000400127825 */ /* 0x000fc800078e0208 */
[----:B------:R-:W-:-:S04]  /*08e0*/  FMUL R11, R7, R4 ;  /* 0x00000004070b7220 */ /* 0x000fc80000400000 */
[----:B------:R-:W-:Y:S01]  /*08f0*/  FFMA R24, R10, R2, R11 ;  /* 0x000000020a187223 */ /* 0x000fe2000000000b */
[----:B------:R-:W-:-:S04]  /*0900*/  IMAD.WIDE R10, R0, 0x4, R18 ;  /* 0x00000004000a7825 */ /* 0x000fc800078e0212 */
[----:B0-----:R-:W-:Y:S01]  /*0910*/  FMUL R22, R24, R4 ;  /* 0x0000000418167220 */ /* 0x001fe20000400000 */
[----:B------:R0:W-:Y:S01]  /*0920*/  STG.E desc[UR4][R18.64], R25 ;  /* 0x0000001912007986 */ /* 0x0001e2000c101904 */
[----:B-1----:R-:W-:-:S03]  /*0930*/  IMAD.WIDE R8, R0, 0x4, R10 ;  /* 0x0000000400087825 */ /* 0x002fc600078e020a */
[----:B------:R1:W-:Y:S01]  /*0940*/  STG.E desc[UR4][R10.64], R3 ;  /* 0x000000030a007986 */ /* 0x0003e2000c101904 */
[----:B---3--:R-:W-:Y:S01]  /*0950*/  FFMA R12, R12, R2, R22 ;  /* 0x000000020c0c7223 */ /* 0x008fe20000000016 */
[----:B0-----:R-:W-:Y:S02]  /*0960*/  IMAD.WIDE R18, R29, 0x4, R16 ;  /* 0x000000041d127825 */ /* 0x001fe400078e0210 */
[----:B------:R0:W-:Y:S02]  /*0970*/  STG.E desc[UR4][R8.64], R21 ;  /* 0x0000001508007986 */ /* 0x0001e4000c101904 */
[----:B------:R-:W-:Y:S01]  /*0980*/  FMUL R29, R12, R4 ;  /* 0x000000040c1d7220 */ /* 0x000fe20000400000 */
[----:B-1----:R-:W-:Y:S01]  /*0990*/  IMAD.WIDE R10, R0, 0x4, R18 ;  /* 0x00000004000a7825 */ /* 0x002fe200078e0212 */
[----:B------:R1:W-:Y:S03]  /*09a0*/  STG.E desc[UR4][R18.64], R27 ;  /* 0x0000001b12007986 */ /* 0x0003e6000c101904 */
[----:B0-----:R-:W-:-:S04]  /*09b0*/  IMAD.WIDE R8, R5, 0x4, R16 ;  /* 0x0000000405087825 */ /* 0x001fc800078e0210 */
[----:B----4-:R-:W-:-:S04]  /*09c0*/  FFMA R25, R26, R2, R29 ;  /* 0x000000021a197223 */ /* 0x010fc8000000001d */
[----:B------:R-:W-:Y:S01]  /*09d0*/  FMUL R29, R25, R4 ;  /* 0x00000004191d7220 */ /* 0x000fe20000400000 */
[----:B-1----:R-:W-:-:S04]  /*09e0*/  IMAD.WIDE R18, R0, 0x4, R8 ;  /* 0x0000000400127825 */ /* 0x002fc800078e0208 */
[C---:B------:R-:W-:Y:S01]  /*09f0*/  IMAD.WIDE R26, R0.reuse, 0x4, R10 ;  /* 0x00000004001a7825 */ /* 0x040fe200078e020a */
[----:B------:R0:W-:Y:S04]  /*0a00*/  STG.E desc[UR4][R10.64], R13 ;  /* 0x0000000d0a007986 */ /* 0x0001e8000c101904 */
[----:B------:R-:W-:Y:S01]  /*0a10*/  STG.E desc[UR4][R26.64], R7 ;  /* 0x000000071a007986 */ /* 0x000fe2000c101904 */
[----:B0-----:R-:W-:-:S04]  /*0a20*/  IMAD.WIDE R10, R0, 0x4, R26 ;  /* 0x00000004000a7825 */ /* 0x001fc800078e021a */
[----:B-----5:R-:W-:Y:S01]  /*0a30*/  FFMA R20, R28, R2, R29 ;  /* 0x000000021c147223 */ /* 0x020fe2000000001d */
[----:B------:R-:W-:-:S04]  /*0a40*/  IMAD.WIDE R28, R0, 0x4, R18 ;  /* 0x00000004001c7825 */ /* 0x000fc800078e0212 */
[----:B------:R-:W-:Y:S01]  /*0a50*/  FMUL R22, R20, R4 ;  /* 0x0000000414167220 */ /* 0x000fe20000400000 */
[----:B------:R-:W-:Y:S04]  /*0a60*/  STG.E desc[UR4][R10.64], R24 ;  /* 0x000000180a007986 */ /* 0x000fe8000c101904 */
[----:B------:R-:W-:Y:S01]  /*0a70*/  STG.E desc[UR4][R8.64], R12 ;  /* 0x0000000c08007986 */ /* 0x000fe2000c101904 */
[----:B------:R-:W-:Y:S01]  /*0a80*/  FFMA R21, R23, R2, R22 ;  /* 0x0000000217157223 */ /* 0x000fe20000000016 */
[C---:B------:R-:W-:Y:S02]  /*0a90*/  IMAD.WIDE R22, R0.reuse, 0x4, R28 ;  /* 0x0000000400167825 */ /* 0x040fe400078e021c */
[----:B------:R-:W-:Y:S04]  /*0aa0*/  STG.E desc[UR4][R18.64], R25 ;  /* 0x0000001912007986 */ /* 0x000fe8000c101904 */
[----:B------:R-:W-:Y:S04]  /*0ab0*/  STG.E desc[UR4][R28.64], R20 ;  /* 0x000000141c007986 */ /* 0x000fe8000c101904 */
[----:B------:R0:W-:Y:S02]  /*0ac0*/  STG.E desc[UR4][R22.64], R21 ;  /* 0x0000001516007986 */ /* 0x0001e4000c101904 */
[----:B0-----:R-:W-:Y:S01]  /*0ad0*/  LEA R22, R0, R5, 0x2 ;  /* 0x0000000500167211 */ /* 0x001fe200078e10ff */
[----:B------:R-:W-:Y:S06]  /*0ae0*/  @!P1 BRA `(.L_x_37) ;  /* 0xfffffff800649947 */ /* 0x000fec000383ffff */
.L_x_36:
[----:B------:R-:W-:-:S04]  /*0af0*/  IADD3 R3, PT, PT, -R6, RZ, RZ ;  /* 0x000000ff06037210 */ /* 0x000fc80007ffe1ff */
[----:B------:R-:W-:-:S13]  /*0b00*/  ISETP.GT.AND P1, PT, R3, 0x4, PT ;  /* 0x000000040300780c */ /* 0x000fda0003f24270 */
[----:B------:R-:W-:Y:S05]  /*0b10*/  @!P1 BRA `(.L_x_38) ;  /* 0x0000000000d09947 */ /* 0x000fea0003800000 */
[----:B-1----:R-:W-:-:S05]  /*0b20*/  IMAD.WIDE R8, R22, 0x4, R14 ;  /* 0x0000000416087825 */ /* 0x002fca00078e020e */
[----:B------:R-:W2:Y:S01]  /*0b30*/  LDG.E.CONSTANT R23, desc[UR4][R8.64] ;  /* 0x0000000408177981 */ /* 0x000ea2000c1e9900 */
[----:B0-----:R-:W-:-:S05]  /*0b40*/  IMAD.WIDE R10, R0, 0x4, R8 ;  /* 0x00000004000a7825 */ /* 0x001fca00078e0208 */
[----:B------:R-:W3:Y:S01]  /*0b50*/  LDG.E.CONSTANT R28, desc[UR4][R10.64] ;  /* 0x000000040a1c7981 */ /* 0x000ee2000c1e9900 */
[----:B------:R-:W-:-:S05]  /*0b60*/  IMAD.WIDE R24, R0, 0x4, R10 ;  /* 0x0000000400187825 */ /* 0x000fca00078e020a */
[----:B------:R-:W4:Y:S01]  /*0b70*/  LDG.E.CONSTANT R12, desc[UR4][R24.64] ;  /* 0x00000004180c7981 */ /* 0x000f22000c1e9900 */
[C---:B------:R-:W-:Y:S01]  /*0b80*/  IMAD.WIDE R18, R0.reuse, 0x4, R24 ;  /* 0x0000000400127825 */ /* 0x040fe200078e0218 */
[----:B------:R-:W-:-:S04]  /*0b90*/  LEA R5, R0, R22, 0x2 ;  /* 0x0000001600057211 */ /* 0x000fc800078e10ff */
[----:B------:R0:W5:Y:S02]  /*0ba0*/  LDG.E.CONSTANT R3, desc[UR4][R18.64] ;  /* 0x0000000412037981 */ /* 0x000164000c1e9900 */
[----:B0-----:R-:W-:-:S05]  /*0bb0*/  IMAD.WIDE R18, R5, 0x4, R14 ;  /* 0x0000000405127825 */ /* 0x001fca00078e020e */
[----:B------:R-:W5:Y:S01]  /*0bc0*/  LDG.E.CONSTANT R7, desc[UR4][R18.64] ;  /* 0x0000000412077981 */ /* 0x000f62000c1e9900 */
[----:B------:R-:W-:-:S05]  /*0bd0*/  IMAD.WIDE R26, R0, 0x4, R18 ;  /* 0x00000004001a7825 */ /* 0x000fca00078e0212 */
[----:B------:R0:W5:Y:S01]  /*0be0*/  LDG.E.CONSTANT R29, desc[UR4][R26.64] ;  /* 0x000000041a1d7981 */ /* 0x000162000c1e9900 */
[----:B------:R-:W-:-:S05]  /*0bf0*/  IMAD.WIDE R8, R0, 0x4, R26 ;  /* 0x0000000400087825 */ /* 0x000fca00078e021a */
[----:B------:R1:W5:Y:S01]  /*0c00*/  LDG.E.CONSTANT R13, desc[UR4][R8.64] ;  /* 0x00000004080d7981 */ /* 0x000362000c1e9900 */
[----:B------:R-:W-:-:S05]  /*0c10*/  IMAD.WIDE R10, R0, 0x4, R8 ;  /* 0x00000004000a7825 */ /* 0x000fca00078e0208 */
[----:B------:R1:W5:Y:S01]  /*0c20*/  LDG.E.CONSTANT R25, desc[UR4][R10.64] ;  /* 0x000000040a197981 */ /* 0x000362000c1e9900 */
[----:B------:R-:W-:Y:S01]  /*0c30*/  FMUL R24, R21, R4 ;  /* 0x0000000415187220 */ /* 0x000fe20000400000 */
[----:B------:R-:W-:Y:S02]  /*0c40*/  PLOP3.LUT P0, PT, PT, PT, PT, 0x8, 0x80 ;  /* 0x000000000080781c */ /* 0x000fe40003f0e170 */
[----:B------:R-:W-:Y:S01]  /*0c50*/  IADD3 R6, PT, PT, R6, 0x8, RZ ;  /* 0x0000000806067810 */ /* 0x000fe20007ffe0ff */
[----:B--2---:R-:W-:Y:S01]  /*0c60*/  FFMA R24, R23, R2, R24 ;  /* 0x0000000217187223 */ /* 0x004fe20000000018 */
[----:B------:R-:W-:-:S04]  /*0c70*/  IMAD.WIDE R22, R22, 0x4, R16 ;  /* 0x0000000416167825 */ /* 0x000fc800078e0210 */
[----:B------:R-:W-:Y:S01]  /*0c80*/  FMUL R21, R24, R4 ;  /* 0x0000000418157220 */ /* 0x000fe20000400000 */
[----:B------:R2:W-:Y:S01]  /*0c90*/  STG.E desc[UR4][R22.64], R24 ;  /* 0x0000001816007986 */ /* 0x0005e2000c101904 */
[----:B0-----:R-:W-:-:S04]  /*0ca0*/  IMAD.WIDE R26, R0, 0x4, R22 ;  /* 0x00000004001a7825 */ /* 0x001fc800078e0216 */
[----:B---3--:R-:W-:-:S04]  /*0cb0*/  FFMA R28, R28, R2, R21 ;  /* 0x000000021c1c7223 */ /* 0x008fc80000000015 */
[----:B------:R-:W-:Y:S01]  /*0cc0*/  FMUL R19, R28, R4 ;  /* 0x000000041c137220 */ /* 0x000fe20000400000 */
[----:B------:R-:W-:Y:S03]  /*0cd0*/  STG.E desc[UR4][R26.64], R28 ;  /* 0x0000001c1a007986 */ /* 0x000fe6000c101904 */
[----:B----4-:R-:W-:Y:S01]  /*0ce0*/  FFMA R19, R12, R2, R19 ;  /* 0x000000020c137223 */ /* 0x010fe20000000013 */
[----:B--2---:R-:W-:-:S04]  /*0cf0*/  IMAD.WIDE R22, R0, 0x4, R26 ;  /* 0x0000000400167825 */ /* 0x004fc800078e021a */
[----:B------:R-:W-:Y:S01]  /*0d00*/  FMUL R12, R19, R4 ;  /* 0x00000004130c7220 */ /* 0x000fe20000400000 */
[----:B------:R0:W-:Y:S03]  /*0d10*/  STG.E desc[UR4][R22.64], R19 ;  /* 0x0000001316007986 */ /* 0x0001e6000c101904 */
[----:B-----5:R-:W-:-:S04]  /*0d20*/  FFMA R3, R3, R2, R12 ;  /* 0x0000000203037223 */ /* 0x020fc8000000000c */
[----:B-1----:R-:W-:-:S04]  /*0d30*/  FMUL R8, R3, R4 ;  /* 0x0000000403087220 */ /* 0x002fc80000400000 */
[----:B------:R-:W-:Y:S01]  /*0d40*/  FFMA R7, R7, R2, R8 ;  /* 0x0000000207077223 */ /* 0x000fe20000000008 */
[----:B------:R-:W-:-:S04]  /*0d50*/  IMAD.WIDE R8, R5, 0x4, R16 ;  /* 0x0000000405087825 */ /* 0x000fc800078e0210 */
[----:B------:R-:W-:Y:S01]  /*0d60*/  FMUL R10, R7, R4 ;  /* 0x00000004070a7220 */ /* 0x000fe20000400000 */
[C---:B0-----:R-:W-:Y:S01]  /*0d70*/  IMAD.WIDE R18, R0.reuse, 0x4, R22 ;  /* 0x0000000400127825 */ /* 0x041fe200078e0216 */
[----:B------:R-:W-:-:S03]  /*0d80*/  LEA R22, R0, R5, 0x2 ;  /* 0x0000000500167211 */ /* 0x000fc600078e10ff */
[----:B------:R-:W-:Y:S01]  /*0d90*/  FFMA R29, R29, R2, R10 ;  /* 0x000000021d1d7223 */ /* 0x000fe2000000000a */
[C---:B------:R-:W-:Y:S01]  /*0da0*/  IMAD.WIDE R10, R0.reuse, 0x4, R8 ;  /* 0x00000004000a7825 */ /* 0x040fe200078e0208 */
[----:B------:R2:W-:Y:S03]  /*0db0*/  STG.E desc[UR4][R18.64], R3 ;  /* 0x0000000312007986 */ /* 0x0005e6000c101904 */
[----:B------:R-:W-:Y:S01]  /*0dc0*/  FMUL R20, R29, R4 ;  /* 0x000000041d147220 */ /* 0x000fe20000400000 */
[----:B------:R2:W-:Y:S03]  /*0dd0*/  STG.E desc[UR4][R8.64], R7 ;  /* 0x0000000708007986 */ /* 0x0005e6000c101904 */
[----:B------:R-:W-:Y:S01]  /*0de0*/  FFMA R20, R13, R2, R20 ;  /* 0x000000020d147223 */ /* 0x000fe20000000014 */
[----:B------:R-:W-:Y:S01]  /*0df0*/  IMAD.WIDE R12, R0, 0x4, R10 ;  /* 0x00000004000c7825 */ /* 0x000fe200078e020a */
[----:B------:R2:W-:Y:S03]  /*0e00*/  STG.E desc[UR4][R10.64], R29 ;  /* 0x0000001d0a007986 */ /* 0x0005e6000c101904 */
[----:B------:R-:W-:Y:S01]  /*0e10*/  FMUL R21, R20, R4 ;  /* 0x0000000414157220 */ /* 0x000fe20000400000 */
[----:B------:R2:W-:Y:S03]  /*0e20*/  STG.E desc[UR4][R12.64], R20 ;  /* 0x000000140c007986 */ /* 0x0005e6000c101904 */
[----:B------:R-:W-:Y:S01]  /*0e30*/  FFMA R21, R25, R2, R21 ;  /* 0x0000000219157223 */ /* 0x000fe20000000015 */
[----:B------:R-:W-:-:S05]  /*0e40*/  IMAD.WIDE R24, R0, 0x4, R12 ;  /* 0x0000000400187825 */ /* 0x000fca00078e020c */
[----:B------:R2:W-:Y:S02]  /*0e50*/  STG.E desc[UR4][R24.64], R21 ;  /* 0x0000001518007986 */ /* 0x0005e4000c101904 */
.L_x_38:
[----:B------:R-:W-:-:S13]  /*0e60*/  ISETP.NE.OR P0, PT, R6, RZ, P0 ;  /* 0x000000ff0600720c */ /* 0x000fda0000705670 */
[----:B------:R-:W-:Y:S05]  /*0e70*/  @!P0 EXIT ;  /* 0x000000000000894d */ /* 0x000fea0003800000 */
.L_x_35:
[----:B0-2---:R-:W-:-:S05]  /*0e80*/  IMAD.WIDE R10, R22, 0x4, R14 ;  /* 0x00000004160a7825 */ /* 0x005fca00078e020e */
[----:B------:R-:W2:Y:S01]  /*0e90*/  LDG.E.CONSTANT R3, desc[UR4][R10.64] ;  /* 0x000000040a037981 */ /* 0x000ea2000c1e9900 */
[----:B------:R-:W-:-:S05]  /*0ea0*/  IMAD.WIDE R12, R0, 0x4, R10 ;  /* 0x00000004000c7825 */ /* 0x000fca00078e020a */
[----:B------:R-:W3:Y:S01]  /*0eb0*/  LDG.E.CONSTANT R5, desc[UR4][R12.64] ;  /* 0x000000040c057981 */ /* 0x000ee2000c1e9900 */
[----:B------:R-:W-:-:S05]  /*0ec0*/  IMAD.WIDE R18, R0, 0x4, R12 ;  /* 0x0000000400127825 */ /* 0x000fca00078e020c */
[----:B------:R-:W4:Y:S01]  /*0ed0*/  LDG.E.CONSTANT R7, desc[UR4][R18.64] ;  /* 0x0000000412077981 */ /* 0x000f22000c1e9900 */
[----:B------:R-:W-:-:S06]  /*0ee0*/  IMAD.WIDE R24, R0, 0x4, R18 ;  /* 0x0000000400187825 */ /* 0x000fcc00078e0212 */
[----:B------:R-:W5:Y:S01]  /*0ef0*/  LDG.E.CONSTANT R25, desc[UR4][R24.64] ;  /* 0x0000000418197981 */ /* 0x000f62000c1e9900 */
[----:B-1----:R-:W-:Y:S01]  /*0f00*/  FMUL R8, R21, R4 ;  /* 0x0000000415087220 */ /* 0x002fe20000400000 */
[----:B------:R-:W-:-:S04]  /*0f10*/  IADD3 R6, PT, PT, R6, 0x4, RZ ;  /* 0x0000000406067810 */ /* 0x000fc80007ffe0ff */
[----:B------:R-:W-:Y:S01]  /*0f20*/  ISETP.NE.AND P0, PT, R6, RZ, PT ;  /* 0x000000ff0600720c */ /* 0x000fe20003f05270 */
[----:B--2---:R-:W-:Y:S01]  /*0f30*/  FFMA R3, R3, R2, R8 ;  /* 0x0000000203037223 */ /* 0x004fe20000000008 */
[----:B------:R-:W-:Y:S01]  /*0f40*/  IMAD.WIDE R8, R22, 0x4, R16 ;  /* 0x0000000416087825 */ /* 0x000fe200078e0210 */
[----:B------:R-:W-:-:S03]  /*0f50*/  LEA R22, R0, R22, 0x2 ;  /* 0x0000001600167211 */ /* 0x000fc600078e10ff */
[----:B------:R-:W-:Y:S01]  /*0f60*/  FMUL R20, R3, R4 ;  /* 0x0000000403147220 */ /* 0x000fe20000400000 */
[----:B------:R0:W-:Y:S01]  /*0f70*/  STG.E desc[UR4][R8.64], R3 ;  /* 0x0000000308007986 */ /* 0x0001e2000c101904 */
[----:B------:R-:W-:-:S04]  /*0f80*/  IMAD.WIDE R10, R0, 0x4, R8 ;  /* 0x00000004000a7825 */ /* 0x000fc800078e0208 */
[----:B---3--:R-:W-:-:S04]  /*0f90*/  FFMA R5, R5, R2, R20 ;  /* 0x0000000205057223 */ /* 0x008fc80000000014 */
[----:B------:R-:W-:Y:S01]  /*0fa0*/  FMUL R12, R5, R4 ;  /* 0x00000004050c7220 */ /* 0x000fe20000400000 */
[----:B------:R0:W-:Y:S03]  /*0fb0*/  STG.E desc[UR4][R10.64], R5 ;  /* 0x000000050a007986 */ /* 0x0001e6000c101904 */
[----:B----4-:R-:W-:Y:S01]  /*0fc0*/  FFMA R7, R7, R2, R12 ;  /* 0x0000000207077223 */ /* 0x010fe2000000000c */
[----:B------:R-:W-:-:S04]  /*0fd0*/  IMAD.WIDE R12, R0, 0x4, R10 ;  /* 0x00000004000c7825 */ /* 0x000fc800078e020a */
[----:B------:R-:W-:Y:S01]  /*0fe0*/  FMUL R20, R7, R4 ;  /* 0x0000000407147220 */ /* 0x000fe20000400000 */
[----:B------:R0:W-:Y:S01]  /*0ff0*/  STG.E desc[UR4][R12.64], R7 ;  /* 0x000000070c007986 */ /* 0x0001e2000c101904 */
[----:B------:R-:W-:-:S04]  /*1000*/  IMAD.WIDE R18, R0, 0x4, R12 ;  /* 0x0000000400127825 */ /* 0x000fc800078e020c */
[----:B-----5:R-:W-:-:S05]  /*1010*/  FFMA R21, R25, R2, R20 ;  /* 0x0000000219157223 */ /* 0x020fca0000000014 */
[----:B------:R0:W-:Y:S01]  /*1020*/  STG.E desc[UR4][R18.64], R21 ;  /* 0x0000001512007986 */ /* 0x0001e2000c101904 */
[----:B------:R-:W-:Y:S05]  /*1030*/  @P0 BRA `(.L_x_35) ;  /* 0xfffffffc00900947 */ /* 0x000fea000383ffff */
[----:B------:R-:W-:Y:S05]  /*1040*/  EXIT ;  /* 0x000000000000794d */ /* 0x000fea0003800000 */
.L_x_39:
        /* <DEDUP_REMOVED lines=11> */
.L_x_51:


//--------------------- .text.mwdx_batch_f32      --------------------------
	.section	.text.mwdx_batch_f32,"ax",@progbits
	.align	128
        .global         mwdx_batch_f32
        .type           mwdx_batch_f32,@function
        .size           mwdx_batch_f32,(.L_x_52 - mwdx_batch_f32)
        .other          mwdx_batch_f32,@"STO_CUDA_ENTRY STV_DEFAULT"
mwdx_batch_f32:
.text.mwdx_batch_f32:
[----:B------:R-:W-:Y:S01]  /*0000*/  LDC R1, c[0x0][0x37c] ;  /* 0x0000df00ff017b82 */ /* 0x000fe20000000800 */
[----:B------:R-:W0:Y:S07]  /*0010*/  S2R R0, SR_CTAID.Y ;  /* 0x0000000000007919 */ /* 0x000e2e0000002600 */
[----:B------:R-:W1:Y:S01]  /*0020*/  LDC R13, c[0x0][0x390] ;  /* 0x0000e400ff0d7b82 */ /* 0x000e620000000800 */
[----:B------:R-:W0:Y:S02]  /*0030*/  LDCU UR4, c[0x0][0x398] ;  /* 0x00007300ff0477ac */ /* 0x000e240008000800 */
[----:B0-----:R-:W-:-:S04]  /*0040*/  ISETP.GE.AND P0, PT, R0, UR4, PT ;  /* 0x0000000400007c0c */ /* 0x001fc8000bf06270 */
[----:B-1----:R-:W-:-:S13]  /*0050*/  ISETP.LT.OR P0, PT, R13, 0x1, P0 ;  /* 0x000000010d00780c */ /* 0x002fda0000701670 */
[----:B------:R-:W-:Y:S05]  /*0060*/  @P0 EXIT ;  /* 0x000000000000094d */ /* 0x000fea0003800000 */
[----:B------:R-:W0:Y:S01]  /*0070*/  LDC.64 R2, c[0x0][0x388] ;  /* 0x0000e200ff027b82 */ /* 0x000e220000000a00 */
[----:B------:R-:W1:Y:S01]  /*0080*/  LDCU.64 UR6, c[0x0][0x358] ;  /* 0x00006b00ff0677ac */ /* 0x000e620008000a00 */
[----:B------:R-:W2:Y:S06]  /*0090*/  S2R R6, SR_TID.X ;  /* 0x0000000000067919 */ /* 0x000eac0000002100 */
[----:B------:R-:W3:Y:S01]  /*00a0*/  LDC R14, c[0x0][0x394] ;  /* 0x0000e500ff0e7b82 */ /* 0x000ee20000000800 */
[----:B0-----:R-:W-:-:S05]  /*00b0*/  IMAD.WIDE.U32 R2, R0, 0x4, R2 ;  /* 0x0000000400027825 */ /* 0x001fca00078e0002 */
[----:B-1----:R0:W5:Y:S01]  /*00c0*/  LDG.E.CONSTANT R12, desc[UR6][R2.64] ;  /* 0x00000006020c7981 */ /* 0x002162000c1e9900 */
[----:B------:R-:W-:Y:S01]  /*00d0*/  BSSY.RECONVERGENT B0, `(.L_x_40) ;  /* 0x000000e000007945 */ /* 0x000fe20003800200 */
[-C--:B---3--:R-:W-:Y:S02]  /*00e0*/  ISETP.GE.U32.AND P0, PT, R14, R13.reuse, PT ;  /* 0x0000000d0e00720c */ /* 0x088fe40003f06070 */
[C---:B--2---:R-:W-:Y:S02]  /*00f0*/  ISETP.GE.U32.AND P1, PT, R6.reuse, R13, PT ;  /* 0x0000000d0600720c */ /* 0x044fe40003f26070 */
[----:B------:R-:W-:-:S11]  /*0100*/  ISETP.NE.OR P0, PT, R6, RZ, P0 ;  /* 0x000000ff0600720c */ /* 0x000fd60000705670 */
[----:B0-----:R-:W-:Y:S05]  /*0110*/  @P1 BRA `(.L_x_41) ;  /* 0x0000000000241947 */ /* 0x001fea0003800000 */
[----:B------:R-:W0:Y:S01]  /*0120*/  LDC R7, c[0x0][0x360] ;  /* 0x0000d800ff077b82 */ /* 0x000e220000000800 */
[----:B------:R-:W-:-:S07]  /*0130*/  MOV R9, 0x7fc00000 ;  /* 0x7fc0000000097802 */ /* 0x000fce0000000f00 */
[----:B------:R-:W1:Y:S02]  /*0140*/  LDC.64 R4, c[0x0][0x3a0] ;  /* 0x0000e800ff047b82 */ /* 0x000e640000000a00 */
.L_x_42:
[----:B--2---:R-:W-:Y:S01]  /*0150*/  IMAD R3, R0, R13, R6 ;  /* 0x0000000d00037224 */ /* 0x004fe200078e0206 */
[----:B0-----:R-:W-:-:S03]  /*0160*/  IADD3 R6, PT, PT, R7, R6, RZ ;  /* 0x0000000607067210 */ /* 0x001fc60007ffe0ff */
[----:B-1----:R-:W-:Y:S01]  /*0170*/  IMAD.WIDE R2, R3, 0x4, R4 ;  /* 0x0000000403027825 */ /* 0x002fe200078e0204 */
[----:B------:R-:W-:-:S04]  /*0180*/  ISETP.GE.AND P1, PT, R6, R13, PT ;  /* 0x0000000d0600720c */ /* 0x000fc80003f26270 */
[----:B------:R2:W-:Y:S09]  /*0190*/  STG.E desc[UR6][R2.64], R9 ;  /* 0x0000000902007986 */ /* 0x0005f2000c101906 */
[----:B------:R-:W-:Y:S05]  /*01a0*/  @!P1 BRA `(.L_x_42) ;  /* 0xfffffffc00e89947 */ /* 0x000fea000383ffff */
.L_x_41:
[----:B------:R-:W-:Y:S05]  /*01b0*/  BSYNC.RECONVERGENT B0 ;  /* 0x0000000000007941 */ /* 0x000fea0003800200 */
.L_x_40:
[----:B------:R-:W-:Y:S06]  /*01c0*/  BAR.SYNC.DEFER_BLOCKING 0x0 ;  /* 0x0000000000007b1d */ /* 0x000fec0000010000 */
[----:B------:R-:W-:Y:S05]  /*01d0*/  @P0 EXIT ;  /* 0x000000000000094d */ /* 0x000fea0003800000 */
[----:B------:R-:W2:Y:S08]  /*01e0*/  LDC.64 R6, c[0x0][0x380] ;  /* 0x0000e000ff067b82 */ /* 0x000eb00000000a00 */
[----:B------:R-:W0:Y:S01]  /*01f0*/  LDC.64 R4, c[0x0][0x3a0] ;  /* 0x0000e800ff047b82 */ /* 0x000e220000000a00 */
[----:B--2---:R-:W-:-:S05]  /*0200*/  IMAD.WIDE.U32 R2, R14, 0x4, R6 ;  /* 0x000000040e027825 */ /* 0x004fca00078e0006 */
[----:B------:R-:W2:Y:S02]  /*0210*/  LDG.E.CONSTANT R25, desc[UR6][R2.64] ;  /* 0x0000000602197981 */ /* 0x000ea4000c1e9900 */
[----:B------:R-:W1:Y:S01]  /*0220*/  LDC R17, c[0x0][0x394] ;  /* 0x0000e500ff117b82 */ /* 0x000e620000000800 */
[----:B------:R-:W-:Y:S01]  /*0230*/  IADD3 R15, PT, PT, R14, 0x1, RZ ;  /* 0x000000010e0f7810 */ /* 0x000fe20007ffe0ff */
[----:B------:R-:W-:-:S03]  /*0240*/  IMAD R19, R0, R13, R14 ;  /* 0x0000000d00137224 */ /* 0x000fc600078e020e */
[----:B------:R-:W-:Y:S01]  /*0250*/  ISETP.GE.U32.AND P0, PT, R15, R13, PT ;  /* 0x0000000d0f00720c */ /* 0x000fe20003f06070 */
[----:B0-----:R-:W-:-:S05]  /*0260*/  IMAD.WIDE.U32 R8, R19, 0x4, R4 ;  /* 0x0000000413087825 */ /* 0x001fca00078e0004 */
[----:B--2---:R0:W-:Y:S07]  /*0270*/  STG.E desc[UR6][R8.64], R25 ;  /* 0x0000001908007986 */ /* 0x0041ee000c101906 */
[----:B-1----:R-:W-:Y:S05]  /*0280*/  @P0 EXIT ;  /* 0x000000000000094d */ /* 0x002fea0003800000 */
[----:B------:R-:W-:Y:S01]  /*0290*/  IADD3 R2, PT, PT, R13, -0x2, -R14 ;  /* 0xfffffffe0d027810 */ /* 0x000fe20007ffe80e */
[----:B-----5:R-:W-:Y:S01]  /*02a0*/  FADD R16, -R12, 1 ;  /* 0x3f8000000c107421 */ /* 0x020fe20000000100 */
[----:B------:R-:W-:Y:S02]  /*02b0*/  LOP3.LUT R14, RZ, R14, RZ, 0x33, !PT ;  /* 0x0000000eff0e7212 */ /* 0x000fe400078e33ff */
[----:B------:R-:W-:Y:S02]  /*02c0*/  ISETP.GE.U32.AND P0, PT, R2, 0xf, PT ;  /* 0x0000000f0200780c */ /* 0x000fe40003f06070 */
[----:B------:R-:W-:-:S04]  /*02d0*/  IADD3 R14, PT, PT, R14, R13, RZ ;  /* 0x0000000d0e0e7210 */ /* 0x000fc80007ffe0ff */
[----:B------:R-:W-:-:S07]  /*02e0*/  LOP3.LUT R20, R14, 0xf, RZ, 0xc0, !PT ;  /* 0x0000000f0e147812 */ /* 0x000fce00078ec0ff */
[----:B------:R-:W-:Y:S05]  /*02f0*/  @!P0 BRA `(.L_x_43) ;  /* 0x0000000400508947 */ /* 0x000fea0003800000 */
[----:B------:R-:W1:Y:S01]  /*0300*/  LDC.64 R2, c[0x0][0x380] ;  /* 0x0000e000ff027b82 */ /* 0x000e620000000a00 */
[----:B------:R-:W2:Y:S01]  /*0310*/  LDCU.64 UR4, c[0x0][0x3a0] ;  /* 0x00007400ff0477ac */ /* 0x000ea20008000a00 */
[----:B------:R-:W-:Y:S02]  /*0320*/  LOP3.LUT R18, R14, 0xfffffff0, RZ, 0xc0, !PT ;  /* 0xfffffff00e127812 */ /* 0x000fe400078ec0ff */
[----:B------:R-:W-:Y:S02]  /*0330*/  IADD3 R19, PT, PT, R19, 0x1, RZ ;  /* 0x0000000113137810 */ /* 0x000fe40007ffe0ff */
[----:B------:R-:W-:Y:S01]  /*0340*/  IADD3 R18, PT, PT, -R18, RZ, RZ ;  /* 0x000000ff12127210 */ /* 0x000fe20007ffe1ff */
[----:B--2---:R-:W-:-:S04]  /*0350*/  UIADD3 UR4, UP0, UPT, UR4, 0x20, URZ ;  /* 0x0000002004047890 */ /* 0x004fc8000ff1e0ff */
[----:B------:R-:W-:Y:S01]  /*0360*/  UIADD3.X UR5, UPT, UPT, URZ, UR5, URZ, UP0, !UPT ;  /* 0x00000005ff057290 */ /* 0x000fe200087fe4ff */
[----:B-1----:R-:W-:-:S04]  /*0370*/  IADD3 R2, P0, PT, R2, 0x20, RZ ;  /* 0x0000002002027810 */ /* 0x002fc80007f1e0ff */
[----:B------:R-:W-:-:S09]  /*0380*/  IADD3.X R3, PT, PT, RZ, R3, RZ, P0, !PT ;  /* 0x00000003ff037210 */ /* 0x000fd200007fe4ff */
.L_x_44:
[----:B0-----:R-:W-:-:S05]  /*0390*/  IMAD.WIDE R8, R15, 0x4, R2 ;  /* 0x000000040f087825 */ /* 0x001fca00078e0202 */
[----:B-1----:R-:W2:Y:S04]  /*03a0*/  LDG.E.CONSTANT R11, desc[UR6][R8.64+-0x20] ;  /* 0xffffe006080b7981 */ /* 0x002ea8000c1e9900 */
[----:B------:R-:W3:Y:S04]  /*03b0*/  LDG.E.CONSTANT R10, desc[UR6][R8.64+-0x1c] ;  /* 0xffffe406080a7981 */ /* 0x000ee8000c1e9900 */
[----:B------:R-:W4:Y:S04]  /*03c0*/  LDG.E.CONSTANT R29, desc[UR6][R8.64+-0x18] ;  /* 0xffffe806081d7981 */ /* 0x000f28000c1e9900 */
[----:B------:R-:W5:Y:S04]  /*03d0*/  LDG.E.CONSTANT R27, desc[UR6][R8.64+-0x14] ;  /* 0xffffec06081b7981 */ /* 0x000f68000c1e9900 */
[----:B------:R-:W5:Y:S01]  /*03e0*/  LDG.E.CONSTANT R23, desc[UR6][R8.64+-0x10] ;  /* 0xfffff00608177981 */ /* 0x000f62000c1e9900 */
[----:B------:R-:W-:-:S03]  /*03f0*/  FMUL R25, R25, R16 ;  /* 0x0000001019197220 */ /* 0x000fc60000400000 */
[----:B------:R-:W5:Y:S01]  /*0400*/  LDG.E.CONSTANT R21, desc[UR6][R8.64+-0xc] ;  /* 0xfffff40608157981 */ /* 0x000f62000c1e9900 */
[----:B--2---:R-:W-:-:S04]  /*0410*/  FFMA R25, R12, R11, R25 ;  /* 0x0000000b0c197223 */ /* 0x004fc80000000019 */
[----:B------:R-:W-:-:S04]  /*0420*/  FMUL R11, R25, R16 ;  /* 0x00000010190b7220 */ /* 0x000fc80000400000 */
[----:B---3--:R-:W-:Y:S01]  /*0430*/  FFMA R22, R12, R10, R11 ;  /* 0x0000000a0c167223 */ /* 0x008fe2000000000b */
[----:B------:R-:W-:Y:S02]  /*0440*/  MOV R10, UR4 ;  /* 0x00000004000a7c02 */ /* 0x000fe40008000f00 */
[----:B------:R-:W-:Y:S01]  /*0450*/  MOV R11, UR5 ;  /* 0x00000005000b7c02 */ /* 0x000fe20008000f00 */
[----:B------:R-:W-:-:S04]  /*0460*/  FMUL R24, R22, R16 ;  /* 0x0000001016187220 */ /* 0x000fc80000400000 */
[----:B----4-:R-:W-:Y:S01]  /*0470*/  FFMA R24, R12, R29, R24 ;  /* 0x0000001d0c187223 */ /* 0x010fe20000000018 */
[----:B------:R-:W-:Y:S01]  /*0480*/  IMAD.WIDE R10, R19, 0x4, R10 ;  /* 0x00000004130a7825 */ /* 0x000fe200078e020a */
[----:B------:R-:W2:Y:S03]  /*0490*/  LDG.E.CONSTANT R29, desc[UR6][R8.64+-0x8] ;  /* 0xfffff806081d7981 */ /* 0x000ea6000c1e9900 */
[-C--:B------:R-:W-:Y:S01]  /*04a0*/  FMUL R26, R24, R16.reuse ;  /* 0x00000010181a7220 */ /* 0x080fe20000400000 */
[----:B------:R0:W-:Y:S03]  /*04b0*/  STG.E desc[UR6][R10.64+-0x20], R25 ;  /* 0xffffe0190a007986 */ /* 0x0001e6000c101906 */
[----:B-----5:R-:W-:Y:S02]  /*04c0*/  FFMA R26, R12, R27, R26 ;  /* 0x0000001b0c1a7223 */ /* 0x020fe4000000001a */
[----:B------:R-:W3:Y:S02]  /*04d0*/  LDG.E.CONSTANT R27, desc[UR6][R8.64+-0x4] ;  /* 0xfffffc06081b7981 */ /* 0x000ee4000c1e9900 */
[----:B------:R-:W-:-:S02]  /*04e0*/  FMUL R28, R26, R16 ;  /* 0x000000101a1c7220 */ /* 0x000fc40000400000 */
[----:B------:R1:W-:Y:S02]  /*04f0*/  STG.E desc[UR6][R10.64+-0x1c], R22 ;  /* 0xffffe4160a007986 */ /* 0x0003e4000c101906 */
[----:B------:R-:W-:Y:S02]  /*0500*/  FFMA R28, R12, R23, R28 ;  /* 0x000000170c1c7223 */ /* 0x000fe4000000001c */
[----:B------:R-:W4:Y:S04]  /*0510*/  LDG.E.CONSTANT R23, desc[UR6][R8.64] ;  /* 0x0000000608177981 */ /* 0x000f28000c1e9900 */
[----:B0-----:R-:W5:Y:S01]  /*0520*/  LDG.E.CONSTANT R25, desc[UR6][R8.64+0x4] ;  /* 0x0000040608197981 */ /* 0x001f62000c1e9900 */
[----:B-1----:R-:W-:-:S04]  /*0530*/  FMUL R22, R28, R16 ;  /* 0x000000101c167220 */ /* 0x002fc80000400000 */
[C---:B------:R-:W-:Y:S01]  /*0540*/  FFMA R21, R12.reuse, R21, R22 ;  /* 0x000000150c157223 */ /* 0x040fe20000000016 */
[----:B------:R2:W-:Y:S03]  /*0550*/  STG.E desc[UR6][R10.64+-0x18], R24 ;  /* 0xffffe8180a007986 */ /* 0x0005e6000c101906 */
[----:B------:R-:W-:Y:S01]  /*0560*/  FMUL R22, R21, R16 ;  /* 0x0000001015167220 */ /* 0x000fe20000400000 */
[----:B------:R3:W-:Y:S04]  /*0570*/  STG.E desc[UR6][R10.64+-0x14], R26 ;  /* 0xffffec1a0a007986 */ /* 0x0007e8000c101906 */
[----:B------:R4:W-:Y:S04]  /*0580*/  STG.E desc[UR6][R10.64+-0xc], R21 ;  /* 0xfffff4150a007986 */ /* 0x0009e8000c101906 */
[----:B------:R0:W-:Y:S01]  /*0590*/  STG.E desc[UR6][R10.64+-0x10], R28 ;  /* 0xfffff01c0a007986 */ /* 0x0001e2000c101906 */
[----:B--2---:R-:W-:-:S03]  /*05a0*/  FFMA R24, R12, R29, R22 ;  /* 0x0000001d0c187223 */ /* 0x004fc60000000016 */
[----:B------:R-:W2:Y:S01]  /*05b0*/  LDG.E.CONSTANT R29, desc[UR6][R8.64+0x8] ;  /* 0x00000806081d7981 */ /* 0x000ea2000c1e9900 */
[----:B------:R-:W-:-:S04]  /*05c0*/  FMUL R22, R24, R16 ;  /* 0x0000001018167220 */ /* 0x000fc80000400000 */
[----:B---3--:R-:W-:Y:S02]  /*05d0*/  FFMA R26, R12, R27, R22 ;  /* 0x0000001b0c1a7223 */ /* 0x008fe40000000016 */
[----:B------:R-:W3:Y:S02]  /*05e0*/  LDG.E.CONSTANT R27, desc[UR6][R8.64+0xc] ;  /* 0x00000c06081b7981 */ /* 0x000ee4000c1e9900 */
[----:B------:R-:W-:-:S04]  /*05f0*/  FMUL R22, R26, R16 ;  /* 0x000000101a167220 */ /* 0x000fc80000400000 */
[----:B----4-:R-:W-:Y:S02]  /*0600*/  FFMA R21, R12, R23, R22 ;  /* 0x000000170c157223 */ /* 0x010fe40000000016 */
[----:B------:R-:W4:Y:S02]  /*0610*/  LDG.E.CONSTANT R22, desc[UR6][R8.64+0x10] ;  /* 0x0000100608167981 */ /* 0x000f24000c1e9900 */
[----:B0-----:R-:W-:-:S04]  /*0620*/  FMUL R28, R21, R16 ;  /* 0x00000010151c7220 */ /* 0x001fc80000400000 */
[C---:B-----5:R-:W-:Y:S02]  /*0630*/  FFMA R23, R12.reuse, R25, R28 ;  /* 0x000000190c177223 */ /* 0x060fe4000000001c */
[----:B------:R-:W5:Y:S02]  /*0640*/  LDG.E.CONSTANT R25, desc[UR6][R8.64+0x14] ;  /* 0x0000140608197981 */ /* 0x000f64000c1e9900 */
[-C--:B------:R-:W-:Y:S02]  /*0650*/  FMUL R28, R23, R16.reuse ;  /* 0x00000010171c7220 */ /* 0x080fe40000400000 */
[----:B------:R0:W-:Y:S02]  /*0660*/  STG.E desc[UR6][R10.64+-0x8], R24 ;  /* 0xfffff8180a007986 */ /* 0x0001e4000c101906 */
[----:B--2---:R-:W-:Y:S02]  /*0670*/  FFMA R29, R12, R29, R28 ;  /* 0x0000001d0c1d7223 */ /* 0x004fe4000000001c */
[----:B------:R-:W2:Y:S02]  /*0680*/  LDG.E.CONSTANT R28, desc[UR6][R8.64+0x1c] ;  /* 0x00001c06081c7981 */ /* 0x000ea4000c1e9900 */
[----:B0-----:R-:W-:-:S04]  /*0690*/  FMUL R24, R29, R16 ;  /* 0x000000101d187220 */ /* 0x001fc80000400000 */
[----:B---3--:R-:W-:-:S04]  /*06a0*/  FFMA R27, R12, R27, R24 ;  /* 0x0000001b0c1b7223 */ /* 0x008fc80000000018 */
[----:B------:R-:W-:-:S04]  /*06b0*/  FMUL R24, R27, R16 ;  /* 0x000000101b187220 */ /* 0x000fc80000400000 */
[----:B----4-:R-:W-:-:S04]  /*06c0*/  FFMA R22, R12, R22, R24 ;  /* 0x000000160c167223 */ /* 0x010fc80000000018 */
[----:B------:R-:W-:-:S04]  /*06d0*/  FMUL R24, R22, R16 ;  /* 0x0000001016187220 */ /* 0x000fc80000400000 */
[----:B-----5:R-:W-:Y:S02]  /*06e0*/  FFMA R24, R12, R25, R24 ;  /* 0x000000190c187223 */ /* 0x020fe40000000018 */
[----:B------:R-:W3:Y:S04]  /*06f0*/  LDG.E.CONSTANT R25, desc[UR6][R8.64+0x18] ;  /* 0x0000180608197981 */ /* 0x000ee8000c1e9900 */
[----:B------:R0:W-:Y:S02]  /*0700*/  STG.E desc[UR6][R10.64+-0x4], R26 ;  /* 0xfffffc1a0a007986 */ /* 0x0001e4000c101906 */
[----:B0-----:R-:W-:Y:S02]  /*0710*/  FMUL R26, R24, R16 ;  /* 0x00000010181a7220 */ /* 0x001fe40000400000 */
[----:B------:R1:W-:Y:S01]  /*0720*/  STG.E desc[UR6][R10.64], R21 ;  /* 0x000000150a007986 */ /* 0x0003e2000c101906 */
[----:B------:R-:W-:-:S03]  /*0730*/  IADD3 R18, PT, PT, R18, 0x10, RZ ;  /* 0x0000001012127810 */ /* 0x000fc60007ffe0ff */
[----:B------:R1:W-:Y:S04]  /*0740*/  STG.E desc[UR6][R10.64+0x4], R23 ;  /* 0x000004170a007986 */ /* 0x0003e8000c101906 */
[----:B------:R1:W-:Y:S04]  /*0750*/  STG.E desc[UR6][R10.64+0x8], R29 ;  /* 0x0000081d0a007986 */ /* 0x0003e8000c101906 */
[----:B------:R1:W-:Y:S04]  /*0760*/  STG.E desc[UR6][R10.64+0xc], R27 ;  /* 0x00000c1b0a007986 */ /* 0x0003e8000c101906 */
[----:B------:R1:W-:Y:S04]  /*0770*/  STG.E desc[UR6][R10.64+0x10], R22 ;  /* 0x000010160a007986 */ /* 0x0003e8000c101906 */
[----:B------:R1:W-:Y:S01]  /*0780*/  STG.E desc[UR6][R10.64+0x14], R24 ;  /* 0x000014180a007986 */ /* 0x0003e2000c101906 */
[----:B------:R-:W-:-:S02]  /*0790*/  ISETP.NE.AND P0, PT, R18, RZ, PT ;  /* 0x000000ff1200720c */ /* 0x000fc40003f05270 */
[----:B------:R-:W-:Y:S02]  /*07a0*/  IADD3 R17, PT, PT, R17, 0x10, RZ ;  /* 0x0000001011117810 */ /* 0x000fe40007ffe0ff */
[----:B------:R-:W-:Y:S02]  /*07b0*/  IADD3 R15, PT, PT, R15, 0x10, RZ ;  /* 0x000000100f0f7810 */ /* 0x000fe40007ffe0ff */
[----:B------:R-:W-:Y:S01]  /*07c0*/  IADD3 R19, PT, PT, R19, 0x10, RZ ;  /* 0x0000001013137810 */ /* 0x000fe20007ffe0ff */
[----:B---3--:R-:W-:-:S04]  /*07d0*/  FFMA R26, R12, R25, R26 ;  /* 0x000000190c1a7223 */ /* 0x008fc8000000001a */
[----:B------:R-:W-:-:S04]  /*07e0*/  FMUL R25, R26, R16 ;  /* 0x000000101a197220 */ /* 0x000fc80000400000 */
[----:B--2---:R-:W-:Y:S01]  /*07f0*/  FFMA R25, R12, R28, R25 ;  /* 0x0000001c0c197223 */ /* 0x004fe20000000019 */
[----:B------:R1:W-:Y:S04]  /*0800*/  STG.E desc[UR6][R10.64+0x18], R26 ;  /* 0x0000181a0a007986 */ /* 0x0003e8000c101906 */
[----:B------:R1:W-:Y:S01]  /*0810*/  STG.E desc[UR6][R10.64+0x1c], R25 ;  /* 0x00001c190a007986 */ /* 0x0003e2000c101906 */
[----:B------:R-:W-:Y:S05]  /*0820*/  @P0 BRA `(.L_x_44) ;  /* 0xfffffff800d80947 */ /* 0x000fea000383ffff */
[----:B------:R-:W-:-:S07]  /*0830*/  IADD3 R15, PT, PT, R17, 0x1, RZ ;  /* 0x00000001110f7810 */ /* 0x000fce0007ffe0ff */
.L_x_43:
[----:B------:R-:W-:-:S13]  /*0840*/  ISETP.NE.AND P0, PT, R20, RZ, PT ;  /* 0x000000ff1400720c */ /* 0x000fda0003f05270 */
[----:B------:R-:W-:Y:S05]  /*0850*/  @!P0 EXIT ;  /* 0x000000000000894d */ /* 0x000fea0003800000 */
[----:B------:R-:W-:Y:S02]  /*0860*/  ISETP.GE.U32.AND P0, PT, R20, 0x8, PT ;  /* 0x000000081400780c */ /* 0x000fe40003f06070 */
[----:B0-----:R-:W-:-:S04]  /*0870*/  LOP3.LUT R8, R14, 0x7, RZ, 0xc0, !PT ;  /* 0x000000070e087812 */ /* 0x001fc800078ec0ff */
[----:B------:R-:W-:-:S07]  /*0880*/  ISETP.NE.AND P1, PT, R8, RZ, PT ;  /* 0x000000ff0800720c */ /* 0x000fce0003f25270 */
[----:B------:R-:W-:Y:S06]  /*0890*/  @!P0 BRA `(.L_x_45) ;  /* 0x0000000000908947 */ /* 0x000fec0003800000 */
[----:B------:R-:W-:-:S05]  /*08a0*/  IMAD.WIDE R2, R15, 0x4, R6 ;  /* 0x000000040f027825 */ /* 0x000fca00078e0206 */
[----:B-1----:R-:W2:Y:S04]  /*08b0*/  LDG.E.CONSTANT R21, desc[UR6][R2.64] ;  /* 0x0000000602157981 */ /* 0x002ea8000c1e9900 */
[----:B------:R-:W3:Y:S04]  /*08c0*/  LDG.E.CONSTANT R23, desc[UR6][R2.64+0x4] ;  /* 0x0000040602177981 */ /* 0x000ee8000c1e9900 */
[----:B------:R-:W4:Y:S04]  /*08d0*/  LDG.E.CONSTANT R27, desc[UR6][R2.64+0x8] ;  /* 0x00000806021b7981 */ /* 0x000f28000c1e9900 */
[----:B------:R-:W5:Y:S04]  /*08e0*/  LDG.E.CONSTANT R29, desc[UR6][R2.64+0xc] ;  /* 0x00000c06021d7981 */ /* 0x000f68000c1e9900 */
[----:B------:R-:W5:Y:S04]  /*08f0*/  LDG.E.CONSTANT R17, desc[UR6][R2.64+0x10] ;  /* 0x0000100602117981 */ /* 0x000f68000c1e9900 */
[----:B------:R-:W5:Y:S04]  /*0900*/  LDG.E.CONSTANT R19, desc[UR6][R2.64+0x14] ;  /* 0x0000140602137981 */ /* 0x000f68000c1e9900 */
[----:B------:R-:W5:Y:S04]  /*0910*/  LDG.E.CONSTANT R9, desc[UR6][R2.64+0x18] ;  /* 0x0000180602097981 */ /* 0x000f68000c1e9900 */
[----:B------:R0:W5:Y:S01]  /*0920*/  LDG.E.CONSTANT R11, desc[UR6][R2.64+0x1c] ;  /* 0x00001c06020b7981 */ /* 0x000162000c1e9900 */
[----:B------:R-:W-:Y:S01]  /*0930*/  FMUL R25, R25, R16 ;  /* 0x0000001019197220 */ /* 0x000fe20000400000 */
[----:B0-----:R-:W-:Y:S01]  /*0940*/  IMAD R3, R0, R13, R15 ;  /* 0x0000000d00037224 */ /* 0x001fe200078e020f */
[----:B------:R-:W-:-:S02]  /*0950*/  IADD3 R15, PT, PT, R15, 0x8, RZ ;  /* 0x000000080f0f7810 */ /* 0x000fc40007ffe0ff */
[----:B--2---:R-:W-:-:S04]  /*0960*/  FFMA R21, R12, R21, R25 ;  /* 0x000000150c157223 */ /* 0x004fc80000000019 */
[----:B------:R-:W-:-:S04]  /*0970*/  FMUL R10, R21, R16 ;  /* 0x00000010150a7220 */ /* 0x000fc80000400000 */
[----:B---3--:R-:W-:-:S04]  /*0980*/  FFMA R23, R12, R23, R10 ;  /* 0x000000170c177223 */ /* 0x008fc8000000000a */
[----:B------:R-:W-:-:S04]  /*0990*/  FMUL R10, R23, R16 ;  /* 0x00000010170a7220 */ /* 0x000fc80000400000 */
[----:B----4-:R-:W-:-:S04]  /*09a0*/  FFMA R27, R12, R27, R10 ;  /* 0x0000001b0c1b7223 */ /* 0x010fc8000000000a */
[----:B------:R-:W-:-:S04]  /*09b0*/  FMUL R10, R27, R16 ;  /* 0x000000101b0a7220 */ /* 0x000fc80000400000 */
[----:B-----5:R-:W-:-:S04]  /*09c0*/  FFMA R29, R12, R29, R10 ;  /* 0x0000001d0c1d7223 */ /* 0x020fc8000000000a */
[----:B------:R-:W-:-:S04]  /*09d0*/  FMUL R10, R29, R16 ;  /* 0x000000101d0a7220 */ /* 0x000fc80000400000 */
[----:B------:R-:W-:-:S04]  /*09e0*/  FFMA R17, R12, R17, R10 ;  /* 0x000000110c117223 */ /* 0x000fc8000000000a */
[----:B------:R-:W-:-:S04]  /*09f0*/  FMUL R2, R17, R16 ;  /* 0x0000001011027220 */ /* 0x000fc80000400000 */
[----:B------:R-:W-:Y:S01]  /*0a00*/  FFMA R19, R12, R19, R2 ;  /* 0x000000130c137223 */ /* 0x000fe20000000002 */
[----:B------:R-:W-:-:S04]  /*0a10*/  IMAD.WIDE R2, R3, 0x4, R4 ;  /* 0x0000000403027825 */ /* 0x000fc800078e0204 */
[-C--:B------:R-:W-:Y:S01]  /*0a20*/  FMUL R25, R19, R16.reuse ;  /* 0x0000001013197220 */ /* 0x080fe20000400000 */
[----:B------:R0:W-:Y:S03]  /*0a30*/  STG.E desc[UR6][R2.64], R21 ;  /* 0x0000001502007986 */ /* 0x0001e6000c101906 */
[C---:B------:R-:W-:Y:S01]  /*0a40*/  FFMA R9, R12.reuse, R9, R25 ;  /* 0x000000090c097223 */ /* 0x040fe20000000019 */
[----:B------:R0:W-:Y:S03]  /*0a50*/  STG.E desc[UR6][R2.64+0x4], R23 ;  /* 0x0000041702007986 */ /* 0x0001e6000c101906 */
[----:B------:R-:W-:Y:S01]  /*0a60*/  FMUL R25, R9, R16 ;  /* 0x0000001009197220 */ /* 0x000fe20000400000 */
[----:B------:R0:W-:Y:S03]  /*0a70*/  STG.E desc[UR6][R2.64+0x8], R27 ;  /* 0x0000081b02007986 */ /* 0x0001e6000c101906 */
[----:B------:R-:W-:Y:S01]  /*0a80*/  FFMA R25, R12, R11, R25 ;  /* 0x0000000b0c197223 */ /* 0x000fe20000000019 */
[----:B------:R0:W-:Y:S04]  /*0a90*/  STG.E desc[UR6][R2.64+0xc], R29 ;  /* 0x00000c1d02007986 */ /* 0x0001e8000c101906 */
[----:B------:R0:W-:Y:S04]  /*0aa0*/  STG.E desc[UR6][R2.64+0x10], R17 ;  /* 0x0000101102007986 */ /* 0x0001e8000c101906 */
[----:B------:R0:W-:Y:S04]  /*0ab0*/  STG.E desc[UR6][R2.64+0x14], R19 ;  /* 0x0000141302007986 */ /* 0x0001e8000c101906 */
[----:B------:R0:W-:Y:S04]  /*0ac0*/  STG.E desc[UR6][R2.64+0x18], R9 ;  /* 0x0000180902007986 */ /* 0x0001e8000c101906 */
[----:B------:R0:W-:Y:S02]  /*0ad0*/  STG.E desc[UR6][R2.64+0x1c], R25 ;  /* 0x00001c1902007986 */ /* 0x0001e4000c101906 */
.L_x_45:
[----:B------:R-:W-:Y:S05]  /*0ae0*/  @!P1 EXIT ;  /* 0x000000000000994d */ /* 0x000fea0003800000 */
[----:B------:R-:W-:Y:S02]  /*0af0*/  ISETP.GE.U32.AND P0, PT, R8, 0x4, PT ;  /* 0x000000040800780c */ /* 0x000fe40003f06070 */
[----:B------:R-:W-:-:S04]  /*0b00*/  LOP3.LUT R14, R14, 0x3, RZ, 0xc0, !PT ;  /* 0x000000030e0e7812 */ /* 0x000fc800078ec0ff */
[----:B------:R-:W-:-:S07]  /*0b10*/  ISETP.NE.AND P1, PT, R14, RZ, PT ;  /* 0x000000ff0e00720c */ /* 0x000fce0003f25270 */
[----:B------:R-:W-:Y:S06]  /*0b20*/  @!P0 BRA `(.L_x_46) ;  /* 0x0000000000508947 */ /* 0x000fec0003800000 */
[----:B0-----:R-:W-:-:S05]  /*0b30*/  IMAD.WIDE R8, R15, 0x4, R6 ;  /* 0x000000040f087825 */ /* 0x001fca00078e0206 */
[----:B------:R-:W2:Y:S04]  /*0b40*/  LDG.E.CONSTANT R3, desc[UR6][R8.64] ;  /* 0x0000000608037981 */ /* 0x000ea8000c1e9900 */
[----:B------:R-:W3:Y:S04]  /*0b50*/  LDG.E.CONSTANT R17, desc[UR6][R8.64+0x4] ;  /* 0x0000040608117981 */ /* 0x000ee8000c1e9900 */
[----:B------:R-:W4:Y:S04]  /*0b60*/  LDG.E.CONSTANT R19, desc[UR6][R8.64+0x8] ;  /* 0x0000080608137981 */ /* 0x000f28000c1e9900 */
[----:B-1----:R-:W5:Y:S01]  /*0b70*/  LDG.E.CONSTANT R21, desc[UR6][R8.64+0xc] ;  /* 0x00000c0608157981 */ /* 0x002f62000c1e9900 */
[----:B------:R-:W-:-:S04]  /*0b80*/  FMUL R25, R25, R16 ;  /* 0x0000001019197220 */ /* 0x000fc80000400000 */
[----:B--2---:R-:W-:Y:S01]  /*0b90*/  FFMA R11, R12, R3, R25 ;  /* 0x000000030c0b7223 */ /* 0x004fe20000000019 */
[----:B------:R-:W-:Y:S01]  /*0ba0*/  IMAD R3, R0, R13, R15 ;  /* 0x0000000d00037224 */ /* 0x000fe200078e020f */
[----:B------:R-:W-:Y:S02]  /*0bb0*/  IADD3 R15, PT, PT, R15, 0x4, RZ ;  /* 0x000000040f0f7810 */ /* 0x000fe40007ffe0ff */
[----:B------:R-:W-:-:S04]  /*0bc0*/  FMUL R2, R11, R16 ;  /* 0x000000100b027220 */ /* 0x000fc80000400000 */
[----:B---3--:R-:W-:-:S04]  /*0bd0*/  FFMA R17, R12, R17, R2 ;  /* 0x000000110c117223 */ /* 0x008fc80000000002 */
[----:B------:R-:W-:-:S04]  /*0be0*/  FMUL R2, R17, R16 ;  /* 0x0000001011027220 */ /* 0x000fc80000400000 */
[----:B----4-:R-:W-:Y:S01]  /*0bf0*/  FFMA R19, R12, R19, R2 ;  /* 0x000000130c137223 */ /* 0x010fe20000000002 */
[----:B------:R-:W-:-:S04]  /*0c00*/  IMAD.WIDE R2, R3, 0x4, R4 ;  /* 0x0000000403027825 */ /* 0x000fc800078e0204 */
[----:B------:R-:W-:Y:S01]  /*0c10*/  FMUL R25, R19, R16 ;  /* 0x0000001013197220 */ /* 0x000fe20000400000 */
[----:B------:R2:W-:Y:S03]  /*0c20*/  STG.E desc[UR6][R2.64], R11 ;  /* 0x0000000b02007986 */ /* 0x0005e6000c101906 */
[----:B-----5:R-:W-:Y:S01]  /*0c30*/  FFMA R25, R12, R21, R25 ;  /* 0x000000150c197223 */ /* 0x020fe20000000019 */
[----:B------:R2:W-:Y:S04]  /*0c40*/  STG.E desc[UR6][R2.64+0x4], R17 ;  /* 0x0000041102007986 */ /* 0x0005e8000c101906 */
[----:B------:R2:W-:Y:S04]  /*0c50*/  STG.E desc[UR6][R2.64+0x8], R19 ;  /* 0x0000081302007986 */ /* 0x0005e8000c101906 */
[----:B------:R2:W-:Y:S02]  /*0c60*/  STG.E desc[UR6][R2.64+0xc], R25 ;  /* 0x00000c1902007986 */ /* 0x0005e4000c101906 */
.L_x_46:
[----:B------:R-:W-:Y:S05]  /*0c70*/  @!P1 EXIT ;  /* 0x000000000000994d */ /* 0x000fea0003800000 */
[----:B------:R-:W-:Y:S01]  /*0c80*/  IMAD R13, R0, R13, R15 ;  /* 0x0000000d000d7224 */ /* 0x000fe200078e020f */
[----:B------:R-:W-:-:S07]  /*0c90*/  IADD3 R14, PT, PT, -R14, RZ, RZ ;  /* 0x000000ff0e0e7210 */ /* 0x000fce0007ffe1ff */
.L_x_47:
[----:B0-----:R-:W-:-:S06]  /*0ca0*/  IMAD.WIDE R8, R15, 0x4, R6 ;  /* 0x000000040f087825 */ /* 0x001fcc00078e0206 */
[----:B---3--:R-:W3:Y:S01]  /*0cb0*/  LDG.E.CONSTANT R9, desc[UR6][R8.64] ;  /* 0x0000000608097981 */ /* 0x008ee2000c1e9900 */
[----:B-12---:R-:W-:Y:S01]  /*0cc0*/  FMUL R25, R25, R16 ;  /* 0x0000001019197220 */ /* 0x006fe20000400000 */
[----:B------:R-:W-:Y:S01]  /*0cd0*/  IMAD.WIDE R2, R13, 0x4, R4 ;  /* 0x000000040d027825 */ /* 0x000fe200078e0204 */
[----:B------:R-:W-:Y:S02]  /*0ce0*/  IADD3 R14, PT, PT, R14, 0x1, RZ ;  /* 0x000000010e0e7810 */ /* 0x000fe40007ffe0ff */
[----:B------:R-:W-:Y:S02]  /*0cf0*/  IADD3 R15, PT, PT, R15, 0x1, RZ ;  /* 0x000000010f0f7810 */ /* 0x000fe40007ffe0ff */
[----:B------:R-:W-:Y:S02]  /*0d00*/  ISETP.NE.AND P0, PT, R14, RZ, PT ;  /* 0x000000ff0e00720c */ /* 0x000fe40003f05270 */
[----:B------:R-:W-:Y:S01]  /*0d10*/  IADD3 R13, PT, PT, R13, 0x1, RZ ;  /* 0x000000010d0d7810 */ /* 0x000fe20007ffe0ff */
[----:B---3--:R-:W-:-:S05]  /*0d20*/  FFMA R25, R12, R9, R25 ;  /* 0x000000090c197223 */ /* 0x008fca0000000019 */
[----:B------:R3:W-:Y:S05]  /*0d30*/  STG.E desc[UR6][R2.64], R25 ;  /* 0x0000001902007986 */ /* 0x0007ea000c101906 */
[----:B------:R-:W-:Y:S05]  /*0d40*/  @P0 BRA `(.L_x_47) ;  /* 0xfffffffc00d40947 */ /* 0x000fea000383ffff */
[----:B------:R-:W-:Y:S05]  /*0d50*/  EXIT ;  /* 0x000000000000794d */ /* 0x000fea0003800000 */
.L_x_48:
        /* <DEDUP_REMOVED lines=10> */
.L_x_52:


//--------------------- .nv.shared.reserved.0     --------------------------
	.section	.nv.shared.reserved.0,"aw",@nobits
	.weak		__nv_reservedSMEM_offset_0_alias
	.size		__nv_reservedSMEM_offset_0_alias, 0, 64
	.other		__nv_reservedSMEM_offset_0_alias,@"STO_CUDA_RESERVED_SHARED STV_DEFAULT"
__nv_reservedSMEM_offset_0_alias:
	.zero		0
	.zero		64


//--------------------- .nv.constant0.mwdx_many_series_one_param_tiled2d_f32_tx128_ty4 --------------------------
	.section	.nv.constant0.mwdx_many_series_one_param_tiled2d_f32_tx128_ty4,"a",@progbits
	.sectionflags	@""
	.align	4
.nv.constant0.mwdx_many_series_one_param_tiled2d_f32_tx128_ty4:
	.zero		936


//--------------------- .nv.constant0.mwdx_many_series_one_param_tiled2d_f32_tx128_ty2 --------------------------
	.section	.nv.constant0.mwdx_many_series_one_param_tiled2d_f32_tx128_ty2,"a",@progbits
	.sectionflags	@""
	.align	4
.nv.constant0.mwdx_many_series_one_param_tiled2d_f32_tx128_ty2:
	.zero		936


//--------------------- .nv.constant0.mwdx_many_series_one_param_f32 --------------------------
	.section	.nv.constant0.mwdx_many_series_one_param_f32,"a",@progbits
	.sectionflags	@""
	.align	4
.nv.constant0.mwdx_many_series_one_param_f32:
	.zero		936


//--------------------- .nv.constant0.mwdx_batch_f32 --------------------------
	.section	.nv.constant0.mwdx_batch_f32,"a",@progbits
	.sectionflags	@""
	.align	4
.nv.constant0.mwdx_batch_f32:
	.zero		936


//--------------------- SYMBOLS --------------------------

	.type		.nv.reservedSmem.offset0,@object
	.size		.nv.reservedSmem.offset0,0x4
